//
// Generated by NVIDIA NVVM Compiler
//
// Compiler Build ID: CL-36424714
// Cuda compilation tools, release 13.0, V13.0.88
// Based on NVVM 20.0.0
//

.version 9.0
.target sm_100
.address_size 64

	// .globl	_Z9convolutePiS_iiiS_

.visible .entry _Z9convolutePiS_iiiS_(
	.param .u64 .ptr .align 1 _Z9convolutePiS_iiiS__param_0,
	.param .u64 .ptr .align 1 _Z9convolutePiS_iiiS__param_1,
	.param .u32 _Z9convolutePiS_iiiS__param_2,
	.param .u32 _Z9convolutePiS_iiiS__param_3,
	.param .u32 _Z9convolutePiS_iiiS__param_4,
	.param .u64 .ptr .align 1 _Z9convolutePiS_iiiS__param_5
)
{
	.reg .pred 	%p<89>;
	.reg .b32 	%r<188>;
	.reg .b64 	%rd<25>;

	ld.param.u64 	%rd10, [_Z9convolutePiS_iiiS__param_0];
	ld.param.u64 	%rd11, [_Z9convolutePiS_iiiS__param_1];
	ld.param.u32 	%r81, [_Z9convolutePiS_iiiS__param_2];
	ld.param.u32 	%r82, [_Z9convolutePiS_iiiS__param_3];
	ld.param.u32 	%r83, [_Z9convolutePiS_iiiS__param_4];
	ld.param.u64 	%rd9, [_Z9convolutePiS_iiiS__param_5];
	cvta.to.global.u64 	%rd1, %rd11;
	cvta.to.global.u64 	%rd2, %rd10;
	mov.u32 	%r1, %ctaid.x;
	mov.u32 	%r2, %tid.x;
	setp.lt.s32 	%p1, %r81, -1;
	mov.b32 	%r186, 0;
	@%p1 bra 	$L__BB0_45;
	setp.lt.s32 	%p2, %r82, -1;
	mov.u32 	%r3, %ntid.x;
	@%p2 bra 	$L__BB0_45;
	shr.u32 	%r87, %r81, 31;
	add.s32 	%r88, %r81, %r87;
	shr.s32 	%r89, %r88, 1;
	neg.s32 	%r155, %r89;
	shr.u32 	%r90, %r82, 31;
	add.s32 	%r91, %r82, %r90;
	shr.s32 	%r92, %r91, 1;
	neg.s32 	%r15, %r92;
	abs.s32 	%r93, %r92;
	abs.s32 	%r5, %r89;
	add.s32 	%r6, %r92, %r93;
	add.s32 	%r94, %r6, 1;
	and.b32  	%r7, %r94, 7;
	and.b32  	%r8, %r94, 3;
	sub.s32 	%r9, 3, %r92;
	and.b32  	%r95, %r94, -8;
	neg.s32 	%r10, %r95;
	sub.s32 	%r11, %r81, %r89;
	sub.s32 	%r12, %r2, %r92;
	not.b32 	%r96, %r92;
	add.s32 	%r13, %r82, %r96;
	not.b32 	%r97, %r89;
	add.s32 	%r14, %r81, %r97;
	mov.b32 	%r186, 0;
$L__BB0_3:
	mov.u32 	%r16, %r155;
	setp.lt.u32 	%p3, %r6, 7;
	sub.s32 	%r99, %r14, %r16;
	add.s32 	%r18, %r16, %r1;
	mul.lo.s32 	%r19, %r18, %r83;
	mad.lo.s32 	%r20, %r99, %r82, %r13;
	mov.u32 	%r179, %r15;
	@%p3 bra 	$L__BB0_23;
	sub.s32 	%r100, %r11, %r16;
	mul.lo.s32 	%r159, %r82, %r100;
	add.s32 	%r157, %r12, %r19;
	mov.u32 	%r158, %r12;
	mov.u32 	%r160, %r10;
	mov.u32 	%r161, %r9;
$L__BB0_5:
	.pragma "nounroll";
	setp.ge.u32 	%p4, %r18, %r3;
	setp.lt.s32 	%p5, %r158, 0;
	setp.ge.s32 	%p6, %r158, %r83;
	or.pred  	%p7, %p5, %p6;
	or.pred  	%p8, %p4, %p7;
	mul.wide.s32 	%rd12, %r157, 4;
	add.s64 	%rd3, %rd2, %rd12;
	add.s32 	%r101, %r159, -1;
	mul.wide.s32 	%rd13, %r101, 4;
	add.s64 	%rd4, %rd1, %rd13;
	@%p8 bra 	$L__BB0_7;
	ld.global.u32 	%r102, [%rd3];
	ld.global.u32 	%r103, [%rd4];
	mad.lo.s32 	%r186, %r103, %r102, %r186;
$L__BB0_7:
	add.s32 	%r104, %r158, 1;
	setp.lt.s32 	%p10, %r104, 0;
	setp.ge.s32 	%p11, %r104, %r83;
	or.pred  	%p12, %p10, %p11;
	or.pred  	%p13, %p4, %p12;
	@%p13 bra 	$L__BB0_9;
	ld.global.u32 	%r105, [%rd3+4];
	ld.global.u32 	%r106, [%rd4+-4];
	mad.lo.s32 	%r186, %r106, %r105, %r186;
$L__BB0_9:
	add.s32 	%r107, %r158, 2;
	setp.lt.s32 	%p15, %r107, 0;
	setp.ge.s32 	%p16, %r107, %r83;
	or.pred  	%p17, %p15, %p16;
	or.pred  	%p18, %p4, %p17;
	@%p18 bra 	$L__BB0_11;
	ld.global.u32 	%r108, [%rd3+8];
	ld.global.u32 	%r109, [%rd4+-8];
	mad.lo.s32 	%r186, %r109, %r108, %r186;
$L__BB0_11:
	add.s32 	%r110, %r158, 3;
	setp.lt.s32 	%p20, %r110, 0;
	setp.ge.s32 	%p21, %r110, %r83;
	or.pred  	%p22, %p20, %p21;
	or.pred  	%p23, %p4, %p22;
	@%p23 bra 	$L__BB0_13;
	ld.global.u32 	%r111, [%rd3+12];
	ld.global.u32 	%r112, [%rd4+-12];
	mad.lo.s32 	%r186, %r112, %r111, %r186;
$L__BB0_13:
	add.s32 	%r113, %r158, 4;
	setp.lt.s32 	%p25, %r113, 0;
	setp.ge.s32 	%p26, %r113, %r83;
	or.pred  	%p27, %p25, %p26;
	or.pred  	%p28, %p4, %p27;
	@%p28 bra 	$L__BB0_15;
	ld.global.u32 	%r114, [%rd3+16];
	ld.global.u32 	%r115, [%rd4+-16];
	mad.lo.s32 	%r186, %r115, %r114, %r186;
$L__BB0_15:
	add.s32 	%r116, %r158, 5;
	setp.lt.s32 	%p30, %r116, 0;
	setp.ge.s32 	%p31, %r116, %r83;
	or.pred  	%p32, %p30, %p31;
	or.pred  	%p33, %p4, %p32;
	@%p33 bra 	$L__BB0_17;
	ld.global.u32 	%r117, [%rd3+20];
	ld.global.u32 	%r118, [%rd4+-20];
	mad.lo.s32 	%r186, %r118, %r117, %r186;
$L__BB0_17:
	add.s32 	%r119, %r158, 6;
	setp.lt.s32 	%p35, %r119, 0;
	setp.ge.s32 	%p36, %r119, %r83;
	or.pred  	%p37, %p35, %p36;
	or.pred  	%p38, %p4, %p37;
	@%p38 bra 	$L__BB0_19;
	ld.global.u32 	%r120, [%rd3+24];
	ld.global.u32 	%r121, [%rd4+-24];
	mad.lo.s32 	%r186, %r121, %r120, %r186;
$L__BB0_19:
	add.s32 	%r122, %r158, 7;
	setp.lt.s32 	%p40, %r122, 0;
	setp.ge.s32 	%p41, %r122, %r83;
	or.pred  	%p42, %p40, %p41;
	or.pred  	%p43, %p4, %p42;
	@%p43 bra 	$L__BB0_21;
	ld.global.u32 	%r123, [%rd3+28];
	ld.global.u32 	%r124, [%rd4+-28];
	mad.lo.s32 	%r186, %r124, %r123, %r186;
$L__BB0_21:
	add.s32 	%r161, %r161, 8;
	add.s32 	%r160, %r160, 8;
	add.s32 	%r159, %r159, -8;
	add.s32 	%r158, %r158, 8;
	add.s32 	%r157, %r157, 8;
	setp.ne.s32 	%p44, %r160, 0;
	@%p44 bra 	$L__BB0_5;
	add.s32 	%r179, %r161, -3;
$L__BB0_23:
	setp.eq.s32 	%p45, %r7, 0;
	@%p45 bra 	$L__BB0_44;
	add.s32 	%r126, %r7, -1;
	setp.lt.u32 	%p46, %r126, 3;
	@%p46 bra 	$L__BB0_34;
	setp.ge.u32 	%p47, %r18, %r3;
	add.s32 	%r54, %r179, %r2;
	setp.lt.s32 	%p48, %r54, 0;
	setp.ge.s32 	%p49, %r54, %r83;
	or.pred  	%p50, %p48, %p49;
	or.pred  	%p52, %p47, %p50;
	add.s32 	%r127, %r54, %r19;
	mul.wide.s32 	%rd14, %r127, 4;
	add.s64 	%rd5, %rd2, %rd14;
	sub.s32 	%r128, %r20, %r179;
	mul.wide.s32 	%rd15, %r128, 4;
	add.s64 	%rd6, %rd1, %rd15;
	@%p52 bra 	$L__BB0_27;
	ld.global.u32 	%r129, [%rd5];
	ld.global.u32 	%r130, [%rd6];
	mad.lo.s32 	%r186, %r130, %r129, %r186;
$L__BB0_27:
	add.s32 	%r131, %r54, 1;
	setp.lt.s32 	%p54, %r131, 0;
	setp.ge.s32 	%p55, %r131, %r83;
	or.pred  	%p56, %p54, %p55;
	or.pred  	%p57, %p47, %p56;
	@%p57 bra 	$L__BB0_29;
	ld.global.u32 	%r132, [%rd5+4];
	ld.global.u32 	%r133, [%rd6+-4];
	mad.lo.s32 	%r186, %r133, %r132, %r186;
$L__BB0_29:
	add.s32 	%r134, %r54, 2;
	setp.lt.s32 	%p59, %r134, 0;
	setp.ge.s32 	%p60, %r134, %r83;
	or.pred  	%p61, %p59, %p60;
	or.pred  	%p62, %p47, %p61;
	@%p62 bra 	$L__BB0_31;
	ld.global.u32 	%r135, [%rd5+8];
	ld.global.u32 	%r136, [%rd6+-8];
	mad.lo.s32 	%r186, %r136, %r135, %r186;
$L__BB0_31:
	add.s32 	%r137, %r54, 3;
	setp.lt.s32 	%p64, %r137, 0;
	setp.ge.s32 	%p65, %r137, %r83;
	or.pred  	%p66, %p64, %p65;
	or.pred  	%p67, %p47, %p66;
	@%p67 bra 	$L__BB0_33;
	ld.global.u32 	%r138, [%rd5+12];
	ld.global.u32 	%r139, [%rd6+-12];
	mad.lo.s32 	%r186, %r139, %r138, %r186;
$L__BB0_33:
	add.s32 	%r179, %r179, 4;
$L__BB0_34:
	setp.eq.s32 	%p68, %r8, 0;
	@%p68 bra 	$L__BB0_44;
	setp.eq.s32 	%p69, %r8, 1;
	@%p69 bra 	$L__BB0_41;
	setp.ge.u32 	%p70, %r18, %r3;
	add.s32 	%r67, %r179, %r2;
	setp.lt.s32 	%p71, %r67, 0;
	setp.ge.s32 	%p72, %r67, %r83;
	or.pred  	%p73, %p71, %p72;
	or.pred  	%p75, %p70, %p73;
	add.s32 	%r141, %r67, %r19;
	mul.wide.s32 	%rd16, %r141, 4;
	add.s64 	%rd7, %rd2, %rd16;
	sub.s32 	%r142, %r20, %r179;
	mul.wide.s32 	%rd17, %r142, 4;
	add.s64 	%rd8, %rd1, %rd17;
	@%p75 bra 	$L__BB0_38;
	ld.global.u32 	%r143, [%rd7];
	ld.global.u32 	%r144, [%rd8];
	mad.lo.s32 	%r186, %r144, %r143, %r186;
$L__BB0_38:
	add.s32 	%r145, %r67, 1;
	setp.lt.s32 	%p77, %r145, 0;
	setp.ge.s32 	%p78, %r145, %r83;
	or.pred  	%p79, %p77, %p78;
	or.pred  	%p80, %p70, %p79;
	@%p80 bra 	$L__BB0_40;
	ld.global.u32 	%r146, [%rd7+4];
	ld.global.u32 	%r147, [%rd8+-4];
	mad.lo.s32 	%r186, %r147, %r146, %r186;
$L__BB0_40:
	add.s32 	%r179, %r179, 2;
$L__BB0_41:
	and.b32  	%r148, %r6, 1;
	setp.eq.b32 	%p81, %r148, 1;
	@%p81 bra 	$L__BB0_44;
	setp.ge.u32 	%p82, %r18, %r3;
	add.s32 	%r76, %r179, %r2;
	setp.lt.s32 	%p83, %r76, 0;
	setp.ge.s32 	%p84, %r76, %r83;
	or.pred  	%p85, %p83, %p84;
	or.pred  	%p87, %p82, %p85;
	@%p87 bra 	$L__BB0_44;
	add.s32 	%r149, %r76, %r19;
	mul.wide.s32 	%rd18, %r149, 4;
	add.s64 	%rd19, %rd2, %rd18;
	ld.global.u32 	%r150, [%rd19];
	sub.s32 	%r151, %r20, %r179;
	mul.wide.s32 	%rd20, %r151, 4;
	add.s64 	%rd21, %rd1, %rd20;
	ld.global.u32 	%r152, [%rd21];
	mad.lo.s32 	%r186, %r152, %r150, %r186;
$L__BB0_44:
	add.s32 	%r155, %r16, 1;
	setp.ne.s32 	%p88, %r16, %r5;
	@%p88 bra 	$L__BB0_3;
$L__BB0_45:
	cvta.to.global.u64 	%rd22, %rd9;
	mov.u32 	%r153, %ntid.x;
	mad.lo.s32 	%r154, %r1, %r153, %r2;
	mul.wide.u32 	%rd23, %r154, 4;
	add.s64 	%rd24, %rd22, %rd23;
	st.global.u32 	[%rd24], %r186;
	ret;

}
	// .globl	_Z17convoluteAsFilterPiS_iiiS_
.visible .entry _Z17convoluteAsFilterPiS_iiiS_(
	.param .u64 .ptr .align 1 _Z17convoluteAsFilterPiS_iiiS__param_0,
	.param .u64 .ptr .align 1 _Z17convoluteAsFilterPiS_iiiS__param_1,
	.param .u32 _Z17convoluteAsFilterPiS_iiiS__param_2,
	.param .u32 _Z17convoluteAsFilterPiS_iiiS__param_3,
	.param .u32 _Z17convoluteAsFilterPiS_iiiS__param_4,
	.param .u64 .ptr .align 1 _Z17convoluteAsFilterPiS_iiiS__param_5
)
{
	.reg .pred 	%p<89>;
	.reg .b32 	%r<183>;
	.reg .b64 	%rd<26>;

	ld.param.u64 	%rd10, [_Z17convoluteAsFilterPiS_iiiS__param_0];
	ld.param.u64 	%rd11, [_Z17convoluteAsFilterPiS_iiiS__param_1];
	ld.param.u32 	%r81, [_Z17convoluteAsFilterPiS_iiiS__param_2];
	ld.param.u32 	%r78, [_Z17convoluteAsFilterPiS_iiiS__param_3];
	ld.param.u32 	%r79, [_Z17convoluteAsFilterPiS_iiiS__param_4];
	cvta.to.global.u64 	%rd1, %rd11;
	cvta.to.global.u64 	%rd2, %rd10;
	mov.u32 	%r1, %ctaid.x;
	mov.u32 	%r2, %tid.x;
	shr.u32 	%r82, %r81, 31;
	add.s32 	%r83, %r81, %r82;
	shr.s32 	%r3, %r83, 1;
	shr.u32 	%r84, %r78, 31;
	add.s32 	%r85, %r78, %r84;
	shr.s32 	%r4, %r85, 1;
	setp.lt.s32 	%p1, %r81, -1;
	mov.b32 	%r181, 0;
	@%p1 bra 	$L__BB1_45;
	setp.lt.s32 	%p2, %r78, -1;
	mov.u32 	%r5, %ntid.x;
	@%p2 bra 	$L__BB1_45;
	neg.s32 	%r150, %r3;
	abs.s32 	%r88, %r4;
	add.s32 	%r7, %r4, %r88;
	add.s32 	%r89, %r7, 1;
	and.b32  	%r8, %r89, 7;
	mov.b32 	%r181, 0;
$L__BB1_3:
	mov.u32 	%r9, %r150;
	neg.s32 	%r174, %r4;
	setp.lt.u32 	%p3, %r7, 7;
	add.s32 	%r91, %r9, %r3;
	add.s32 	%r12, %r9, %r1;
	mul.lo.s32 	%r13, %r12, %r79;
	mul.lo.s32 	%r152, %r91, %r78;
	add.s32 	%r15, %r152, %r4;
	@%p3 bra 	$L__BB1_23;
	and.b32  	%r93, %r89, -8;
	neg.s32 	%r155, %r93;
	sub.s32 	%r156, 3, %r4;
	sub.s32 	%r154, %r2, %r4;
	add.s32 	%r153, %r154, %r13;
$L__BB1_5:
	.pragma "nounroll";
	setp.ge.u32 	%p4, %r12, %r5;
	setp.lt.s32 	%p5, %r154, 0;
	setp.ge.s32 	%p6, %r154, %r79;
	or.pred  	%p7, %p5, %p6;
	or.pred  	%p8, %p4, %p7;
	mul.wide.s32 	%rd12, %r153, 4;
	add.s64 	%rd3, %rd2, %rd12;
	mul.wide.s32 	%rd13, %r152, 4;
	add.s64 	%rd4, %rd1, %rd13;
	@%p8 bra 	$L__BB1_7;
	ld.global.u32 	%r94, [%rd3];
	ld.global.u32 	%r95, [%rd4];
	mad.lo.s32 	%r181, %r95, %r94, %r181;
$L__BB1_7:
	add.s32 	%r96, %r154, 1;
	setp.lt.s32 	%p10, %r96, 0;
	setp.ge.s32 	%p11, %r96, %r79;
	or.pred  	%p12, %p10, %p11;
	or.pred  	%p13, %p4, %p12;
	@%p13 bra 	$L__BB1_9;
	ld.global.u32 	%r97, [%rd3+4];
	ld.global.u32 	%r98, [%rd4+4];
	mad.lo.s32 	%r181, %r98, %r97, %r181;
$L__BB1_9:
	add.s32 	%r99, %r154, 2;
	setp.lt.s32 	%p15, %r99, 0;
	setp.ge.s32 	%p16, %r99, %r79;
	or.pred  	%p17, %p15, %p16;
	or.pred  	%p18, %p4, %p17;
	@%p18 bra 	$L__BB1_11;
	ld.global.u32 	%r100, [%rd3+8];
	ld.global.u32 	%r101, [%rd4+8];
	mad.lo.s32 	%r181, %r101, %r100, %r181;
$L__BB1_11:
	add.s32 	%r102, %r154, 3;
	setp.lt.s32 	%p20, %r102, 0;
	setp.ge.s32 	%p21, %r102, %r79;
	or.pred  	%p22, %p20, %p21;
	or.pred  	%p23, %p4, %p22;
	@%p23 bra 	$L__BB1_13;
	ld.global.u32 	%r103, [%rd3+12];
	ld.global.u32 	%r104, [%rd4+12];
	mad.lo.s32 	%r181, %r104, %r103, %r181;
$L__BB1_13:
	add.s32 	%r105, %r154, 4;
	setp.lt.s32 	%p25, %r105, 0;
	setp.ge.s32 	%p26, %r105, %r79;
	or.pred  	%p27, %p25, %p26;
	or.pred  	%p28, %p4, %p27;
	@%p28 bra 	$L__BB1_15;
	ld.global.u32 	%r106, [%rd3+16];
	ld.global.u32 	%r107, [%rd4+16];
	mad.lo.s32 	%r181, %r107, %r106, %r181;
$L__BB1_15:
	add.s32 	%r108, %r154, 5;
	setp.lt.s32 	%p30, %r108, 0;
	setp.ge.s32 	%p31, %r108, %r79;
	or.pred  	%p32, %p30, %p31;
	or.pred  	%p33, %p4, %p32;
	@%p33 bra 	$L__BB1_17;
	ld.global.u32 	%r109, [%rd3+20];
	ld.global.u32 	%r110, [%rd4+20];
	mad.lo.s32 	%r181, %r110, %r109, %r181;
$L__BB1_17:
	add.s32 	%r111, %r154, 6;
	setp.lt.s32 	%p35, %r111, 0;
	setp.ge.s32 	%p36, %r111, %r79;
	or.pred  	%p37, %p35, %p36;
	or.pred  	%p38, %p4, %p37;
	@%p38 bra 	$L__BB1_19;
	ld.global.u32 	%r112, [%rd3+24];
	ld.global.u32 	%r113, [%rd4+24];
	mad.lo.s32 	%r181, %r113, %r112, %r181;
$L__BB1_19:
	add.s32 	%r114, %r154, 7;
	setp.lt.s32 	%p40, %r114, 0;
	setp.ge.s32 	%p41, %r114, %r79;
	or.pred  	%p42, %p40, %p41;
	or.pred  	%p43, %p4, %p42;
	@%p43 bra 	$L__BB1_21;
	ld.global.u32 	%r115, [%rd3+28];
	ld.global.u32 	%r116, [%rd4+28];
	mad.lo.s32 	%r181, %r116, %r115, %r181;
$L__BB1_21:
	add.s32 	%r156, %r156, 8;
	add.s32 	%r155, %r155, 8;
	add.s32 	%r154, %r154, 8;
	add.s32 	%r153, %r153, 8;
	add.s32 	%r152, %r152, 8;
	setp.ne.s32 	%p44, %r155, 0;
	@%p44 bra 	$L__BB1_5;
	add.s32 	%r174, %r156, -3;
$L__BB1_23:
	setp.eq.s32 	%p45, %r8, 0;
	@%p45 bra 	$L__BB1_44;
	add.s32 	%r118, %r8, -1;
	setp.lt.u32 	%p46, %r118, 3;
	@%p46 bra 	$L__BB1_34;
	setp.ge.u32 	%p47, %r12, %r5;
	add.s32 	%r51, %r174, %r2;
	setp.lt.s32 	%p48, %r51, 0;
	setp.ge.s32 	%p49, %r51, %r79;
	or.pred  	%p50, %p48, %p49;
	or.pred  	%p52, %p47, %p50;
	add.s32 	%r119, %r51, %r13;
	mul.wide.s32 	%rd14, %r119, 4;
	add.s64 	%rd5, %rd2, %rd14;
	add.s32 	%r120, %r15, %r174;
	mul.wide.s32 	%rd15, %r120, 4;
	add.s64 	%rd6, %rd1, %rd15;
	@%p52 bra 	$L__BB1_27;
	ld.global.u32 	%r121, [%rd5];
	ld.global.u32 	%r122, [%rd6];
	mad.lo.s32 	%r181, %r122, %r121, %r181;
$L__BB1_27:
	add.s32 	%r123, %r51, 1;
	setp.lt.s32 	%p54, %r123, 0;
	setp.ge.s32 	%p55, %r123, %r79;
	or.pred  	%p56, %p54, %p55;
	or.pred  	%p57, %p47, %p56;
	@%p57 bra 	$L__BB1_29;
	ld.global.u32 	%r124, [%rd5+4];
	ld.global.u32 	%r125, [%rd6+4];
	mad.lo.s32 	%r181, %r125, %r124, %r181;
$L__BB1_29:
	add.s32 	%r126, %r51, 2;
	setp.lt.s32 	%p59, %r126, 0;
	setp.ge.s32 	%p60, %r126, %r79;
	or.pred  	%p61, %p59, %p60;
	or.pred  	%p62, %p47, %p61;
	@%p62 bra 	$L__BB1_31;
	ld.global.u32 	%r127, [%rd5+8];
	ld.global.u32 	%r128, [%rd6+8];
	mad.lo.s32 	%r181, %r128, %r127, %r181;
$L__BB1_31:
	add.s32 	%r129, %r51, 3;
	setp.lt.s32 	%p64, %r129, 0;
	setp.ge.s32 	%p65, %r129, %r79;
	or.pred  	%p66, %p64, %p65;
	or.pred  	%p67, %p47, %p66;
	@%p67 bra 	$L__BB1_33;
	ld.global.u32 	%r130, [%rd5+12];
	ld.global.u32 	%r131, [%rd6+12];
	mad.lo.s32 	%r181, %r131, %r130, %r181;
$L__BB1_33:
	add.s32 	%r174, %r174, 4;
$L__BB1_34:
	and.b32  	%r133, %r89, 3;
	setp.eq.s32 	%p68, %r133, 0;
	@%p68 bra 	$L__BB1_44;
	setp.eq.s32 	%p69, %r133, 1;
	@%p69 bra 	$L__BB1_41;
	setp.ge.u32 	%p70, %r12, %r5;
	add.s32 	%r64, %r174, %r2;
	setp.lt.s32 	%p71, %r64, 0;
	setp.ge.s32 	%p72, %r64, %r79;
	or.pred  	%p73, %p71, %p72;
	or.pred  	%p75, %p70, %p73;
	add.s32 	%r135, %r64, %r13;
	mul.wide.s32 	%rd16, %r135, 4;
	add.s64 	%rd7, %rd2, %rd16;
	add.s32 	%r136, %r15, %r174;
	mul.wide.s32 	%rd17, %r136, 4;
	add.s64 	%rd8, %rd1, %rd17;
	@%p75 bra 	$L__BB1_38;
	ld.global.u32 	%r137, [%rd7];
	ld.global.u32 	%r138, [%rd8];
	mad.lo.s32 	%r181, %r138, %r137, %r181;
$L__BB1_38:
	add.s32 	%r139, %r64, 1;
	setp.lt.s32 	%p77, %r139, 0;
	setp.ge.s32 	%p78, %r139, %r79;
	or.pred  	%p79, %p77, %p78;
	or.pred  	%p80, %p70, %p79;
	@%p80 bra 	$L__BB1_40;
	ld.global.u32 	%r140, [%rd7+4];
	ld.global.u32 	%r141, [%rd8+4];
	mad.lo.s32 	%r181, %r141, %r140, %r181;
$L__BB1_40:
	add.s32 	%r174, %r174, 2;
$L__BB1_41:
	and.b32  	%r142, %r7, 1;
	setp.eq.b32 	%p81, %r142, 1;
	@%p81 bra 	$L__BB1_44;
	setp.ge.u32 	%p82, %r12, %r5;
	add.s32 	%r73, %r174, %r2;
	setp.lt.s32 	%p83, %r73, 0;
	setp.ge.s32 	%p84, %r73, %r79;
	or.pred  	%p85, %p83, %p84;
	or.pred  	%p87, %p82, %p85;
	@%p87 bra 	$L__BB1_44;
	add.s32 	%r143, %r73, %r13;
	mul.wide.s32 	%rd18, %r143, 4;
	add.s64 	%rd19, %rd2, %rd18;
	ld.global.u32 	%r144, [%rd19];
	add.s32 	%r145, %r15, %r174;
	mul.wide.s32 	%rd20, %r145, 4;
	add.s64 	%rd21, %rd1, %rd20;
	ld.global.u32 	%r146, [%rd21];
	mad.lo.s32 	%r181, %r146, %r144, %r181;
$L__BB1_44:
	add.s32 	%r150, %r9, 1;
	abs.s32 	%r147, %r3;
	setp.ne.s32 	%p88, %r9, %r147;
	@%p88 bra 	$L__BB1_3;
$L__BB1_45:
	ld.param.u64 	%rd25, [_Z17convoluteAsFilterPiS_iiiS__param_5];
	cvta.to.global.u64 	%rd22, %rd25;
	mov.u32 	%r148, %ntid.x;
	mad.lo.s32 	%r149, %r1, %r148, %r2;
	mul.wide.u32 	%rd23, %r149, 4;
	add.s64 	%rd24, %rd22, %rd23;
	st.global.u32 	[%rd24], %r181;
	ret;

}


// ===== COMPILED SASS (sm_100) =====

	.target	sm_100

	.elftype	@"ET_EXEC"


//--------------------- .note.nv.tkinfo           --------------------------
	.section	.note.nv.tkinfo,"",@"SHT_NOTE"
	.sectionflags	@"SHF_NOTE_NV_TKINFO"
	.tkinfo
        /*0018*/ 	.word	0x00000002
        /*0030*/ 	.string	""
        /*0030*/ 	.string	"ptxas"
        /*0030*/ 	.string	"Cuda compilation tools, release 13.0, V13.0.88"
        /*0030*/ 	.string	"Build cuda_13.0.r13.0/compiler.36424714_0"
        /*0030*/ 	.string	"-arch sm_100 -m 64 "



//--------------------- .note.nv.cuinfo           --------------------------
	.section	.note.nv.cuinfo,"",@"SHT_NOTE"
	.sectionflags	@"SHF_NOTE_NV_CUINFO"
        /*0018*/ 	.short	0x0002
        /*001a*/ 	.short	0x0064
        /*001c*/ 	.short	0x0082
	.zero		2


//--------------------- .nv.info                  --------------------------
	.section	.nv.info,"",@"SHT_CUDA_INFO"
	.align	4


	//----- nvinfo : EIATTR_REGCOUNT
	.align		4
        /*0000*/ 	.byte	0x04, 0x2f
        /*0002*/ 	.short	(.L_1 - .L_0)
	.align		4
.L_0:
        /*0004*/ 	.word	index@(_Z9convolutePiS_iiiS_)
        /*0008*/ 	.word	0x0000001f


	//----- nvinfo : EIATTR_FRAME_SIZE
	.align		4
.L_1:
        /*000c*/ 	.byte	0x04, 0x11
        /*000e*/ 	.short	(.L_3 - .L_2)
	.align		4
.L_2:
        /*0010*/ 	.word	index@(_Z9convolutePiS_iiiS_)
        /*0014*/ 	.word	0x00000000


	//----- nvinfo : EIATTR_REGCOUNT
	.align		4
.L_3:
        /*0018*/ 	.byte	0x04, 0x2f
        /*001a*/ 	.short	(.L_5 - .L_4)
	.align		4
.L_4:
        /*001c*/ 	.word	index@(_Z17convoluteAsFilterPiS_iiiS_)
        /*0020*/ 	.word	0x0000001e


	//----- nvinfo : EIATTR_FRAME_SIZE
	.align		4
.L_5:
        /*0024*/ 	.byte	0x04, 0x11
        /*0026*/ 	.short	(.L_7 - .L_6)
	.align		4
.L_6:
        /*0028*/ 	.word	index@(_Z17convoluteAsFilterPiS_iiiS_)
        /*002c*/ 	.word	0x00000000


	//----- nvinfo : EIATTR_MIN_STACK_SIZE
	.align		4
.L_7:
        /*0030*/ 	.byte	0x04, 0x12
        /*0032*/ 	.short	(.L_9 - .L_8)
	.align		4
.L_8:
        /*0034*/ 	.word	index@(_Z17convoluteAsFilterPiS_iiiS_)
        /*0038*/ 	.word	0x00000000


	//----- nvinfo : EIATTR_MIN_STACK_SIZE
	.align		4
.L_9:
        /*003c*/ 	.byte	0x04, 0x12
        /*003e*/ 	.short	(.L_11 - .L_10)
	.align		4
.L_10:
        /*0040*/ 	.word	index@(_Z9convolutePiS_iiiS_)
        /*0044*/ 	.word	0x00000000
.L_11:


//--------------------- .nv.compat                --------------------------
	.section	.nv.compat,"",@"SHT_CUDA_COMPAT_INFO"
	.align	4
        /*0000*/ 	.byte	0x02, 0x09, 0x00, 0x00, 0x02, 0x02, 0x01, 0x00, 0x02, 0x05, 0x05, 0x00, 0x03, 0x07, 0x01, 0x01
        /*0010*/ 	.byte	0x02, 0x03, 0x00, 0x00, 0x02, 0x06, 0x01, 0x00, 0x04, 0x0b, 0x08, 0x00, 0x09, 0x00, 0x00, 0x00
        /*0020*/ 	.byte	0x00, 0x00, 0x00, 0x00


//--------------------- .nv.info._Z17convoluteAsFilterPiS_iiiS_ --------------------------
	.section	.nv.info._Z17convoluteAsFilterPiS_iiiS_,"",@"SHT_CUDA_INFO"
	.sectionflags	@""
	.align	4


	//----- nvinfo : EIATTR_CUDA_API_VERSION
	.align		4
        /*0000*/ 	.byte	0x04, 0x37
        /*0002*/ 	.short	(.L_13 - .L_12)
.L_12:
        /*0004*/ 	.word	0x00000082


	//----- nvinfo : EIATTR_KPARAM_INFO
	.align		4
.L_13:
        /*0008*/ 	.byte	0x04, 0x17
        /*000a*/ 	.short	(.L_15 - .L_14)
.L_14:
        /*000c*/ 	.word	0x00000000
        /*0010*/ 	.short	0x0005
        /*0012*/ 	.short	0x0020
        /*0014*/ 	.byte	0x00, 0xf5, 0x21, 0x00


	//----- nvinfo : EIATTR_KPARAM_INFO
	.align		4
.L_15:
        /*0018*/ 	.byte	0x04, 0x17
        /*001a*/ 	.short	(.L_17 - .L_16)
.L_16:
        /*001c*/ 	.word	0x00000000
        /*0020*/ 	.short	0x0004
        /*0022*/ 	.short	0x0018
        /*0024*/ 	.byte	0x00, 0xf0, 0x11, 0x00


	//----- nvinfo : EIATTR_KPARAM_INFO
	.align		4
.L_17:
        /*0028*/ 	.byte	0x04, 0x17
        /*002a*/ 	.short	(.L_19 - .L_18)
.L_18:
        /*002c*/ 	.word	0x00000000
        /*0030*/ 	.short	0x0003
        /*0032*/ 	.short	0x0014
        /*0034*/ 	.byte	0x00, 0xf0, 0x11, 0x00


	//----- nvinfo : EIATTR_KPARAM_INFO
	.align		4
.L_19:
        /*0038*/ 	.byte	0x04, 0x17
        /*003a*/ 	.short	(.L_21 - .L_20)
.L_20:
        /*003c*/ 	.word	0x00000000
        /*0040*/ 	.short	0x0002
        /*0042*/ 	.short	0x0010
        /*0044*/ 	.byte	0x00, 0xf0, 0x11, 0x00


	//----- nvinfo : EIATTR_KPARAM_INFO
	.align		4
.L_21:
        /*0048*/ 	.byte	0x04, 0x17
        /*004a*/ 	.short	(.L_23 - .L_22)
.L_22:
        /*004c*/ 	.word	0x00000000
        /*0050*/ 	.short	0x0001
        /*0052*/ 	.short	0x0008
        /*0054*/ 	.byte	0x00, 0xf5, 0x21, 0x00


	//----- nvinfo : EIATTR_KPARAM_INFO
	.align		4
.L_23:
        /*0058*/ 	.byte	0x04, 0x17
        /*005a*/ 	.short	(.L_25 - .L_24)
.L_24:
        /*005c*/ 	.word	0x00000000
        /*0060*/ 	.short	0x0000
        /*0062*/ 	.short	0x0000
        /*0064*/ 	.byte	0x00, 0xf5, 0x21, 0x00


	//----- nvinfo : EIATTR_SPARSE_MMA_MASK
	.align		4
.L_25:
        /*0068*/ 	.byte	0x03, 0x50
        /*006a*/ 	.short	0x0000


	//----- nvinfo : EIATTR_MAXREG_COUNT
	.align		4
        /*006c*/ 	.byte	0x03, 0x1b
        /*006e*/ 	.short	0x00ff


	//----- nvinfo : EIATTR_MERCURY_ISA_VERSION
	.align		4
        /*0070*/ 	.byte	0x03, 0x5f
        /*0072*/ 	.short	0x0101


	//----- nvinfo : EIATTR_VRC_CTA_INIT_COUNT
	.align		4
        /*0074*/ 	.byte	0x02, 0x4a
	.zero		1
	.zero		1


	//----- nvinfo : EIATTR_EXIT_INSTR_OFFSETS
	.align		4
        /*0078*/ 	.byte	0x04, 0x1c
        /*007a*/ 	.short	(.L_27 - .L_26)


	//   ....[0]....
.L_26:
        /*007c*/ 	.word	0x00000c80


	//----- nvinfo : EIATTR_CRS_STACK_SIZE
	.align		4
.L_27:
        /*0080*/ 	.byte	0x04, 0x1e
        /*0082*/ 	.short	(.L_29 - .L_28)
.L_28:
        /*0084*/ 	.word	0x00000000


	//----- nvinfo : EIATTR_CBANK_PARAM_SIZE
	.align		4
.L_29:
        /*0088*/ 	.byte	0x03, 0x19
        /*008a*/ 	.short	0x0028


	//----- nvinfo : EIATTR_PARAM_CBANK
	.align		4
        /*008c*/ 	.byte	0x04, 0x0a
        /*008e*/ 	.short	(.L_31 - .L_30)
	.align		4
.L_30:
        /*0090*/ 	.word	index@(.nv.constant0._Z17convoluteAsFilterPiS_iiiS_)
        /*0094*/ 	.short	0x0380
        /*0096*/ 	.short	0x0028


	//----- nvinfo : EIATTR_SW_WAR
	.align		4
.L_31:
        /*0098*/ 	.byte	0x04, 0x36
        /*009a*/ 	.short	(.L_33 - .L_32)
.L_32:
        /*009c*/ 	.word	0x00000008
.L_33:


//--------------------- .nv.info._Z9convolutePiS_iiiS_ --------------------------
	.section	.nv.info._Z9convolutePiS_iiiS_,"",@"SHT_CUDA_INFO"
	.sectionflags	@""
	.align	4


	//----- nvinfo : EIATTR_CUDA_API_VERSION
	.align		4
        /*0000*/ 	.byte	0x04, 0x37
        /*0002*/ 	.short	(.L_35 - .L_34)
.L_34:
        /*0004*/ 	.word	0x00000082


	//----- nvinfo : EIATTR_KPARAM_INFO
	.align		4
.L_35:
        /*0008*/ 	.byte	0x04, 0x17
        /*000a*/ 	.short	(.L_37 - .L_36)
.L_36:
        /*000c*/ 	.word	0x00000000
        /*0010*/ 	.short	0x0005
        /*0012*/ 	.short	0x0020
        /*0014*/ 	.byte	0x00, 0xf5, 0x21, 0x00


	//----- nvinfo : EIATTR_KPARAM_INFO
	.align		4
.L_37:
        /*0018*/ 	.byte	0x04, 0x17
        /*001a*/ 	.short	(.L_39 - .L_38)
.L_38:
        /*001c*/ 	.word	0x00000000
        /*0020*/ 	.short	0x0004
        /*0022*/ 	.short	0x0018
        /*0024*/ 	.byte	0x00, 0xf0, 0x11, 0x00


	//----- nvinfo : EIATTR_KPARAM_INFO
	.align		4
.L_39:
        /*0028*/ 	.byte	0x04, 0x17
        /*002a*/ 	.short	(.L_41 - .L_40)
.L_40:
        /*002c*/ 	.word	0x00000000
        /*0030*/ 	.short	0x0003
        /*0032*/ 	.short	0x0014
        /*0034*/ 	.byte	0x00, 0xf0, 0x11, 0x00


	//----- nvinfo : EIATTR_KPARAM_INFO
	.align		4
.L_41:
        /*0038*/ 	.byte	0x04, 0x17
        /*003a*/ 	.short	(.L_43 - .L_42)
.L_42:
        /*003c*/ 	.word	0x00000000
        /*0040*/ 	.short	0x0002
        /*0042*/ 	.short	0x0010
        /*0044*/ 	.byte	0x00, 0xf0, 0x11, 0x00


	//----- nvinfo : EIATTR_KPARAM_INFO
	.align		4
.L_43:
        /*0048*/ 	.byte	0x04, 0x17
        /*004a*/ 	.short	(.L_45 - .L_44)
.L_44:
        /*004c*/ 	.word	0x00000000
        /*0050*/ 	.short	0x0001
        /*0052*/ 	.short	0x0008
        /*0054*/ 	.byte	0x00, 0xf5, 0x21, 0x00


	//----- nvinfo : EIATTR_KPARAM_INFO
	.align		4
.L_45:
        /*0058*/ 	.byte	0x04, 0x17
        /*005a*/ 	.short	(.L_47 - .L_46)
.L_46:
        /*005c*/ 	.word	0x00000000
        /*0060*/ 	.short	0x0000
        /*0062*/ 	.short	0x0000
        /*0064*/ 	.byte	0x00, 0xf5, 0x21, 0x00


	//----- nvinfo : EIATTR_SPARSE_MMA_MASK
	.align		4
.L_47:
        /*0068*/ 	.byte	0x03, 0x50
        /*006a*/ 	.short	0x0000


	//----- nvinfo : EIATTR_MAXREG_COUNT
	.align		4
        /*006c*/ 	.byte	0x03, 0x1b
        /*006e*/ 	.short	0x00ff


	//----- nvinfo : EIATTR_MERCURY_ISA_VERSION
	.align		4
        /*0070*/ 	.byte	0x03, 0x5f
        /*0072*/ 	.short	0x0101


	//----- nvinfo : EIATTR_VRC_CTA_INIT_COUNT
	.align		4
        /*0074*/ 	.byte	0x02, 0x4a
	.zero		1
	.zero		1


	//----- nvinfo : EIATTR_EXIT_INSTR_OFFSETS
	.align		4
        /*0078*/ 	.byte	0x04, 0x1c
        /*007a*/ 	.short	(.L_49 - .L_48)


	//   ....[0]....
.L_48:
        /*007c*/ 	.word	0x00000d50


	//----- nvinfo : EIATTR_CRS_STACK_SIZE
	.align		4
.L_49:
        /*0080*/ 	.byte	0x04, 0x1e
        /*0082*/ 	.short	(.L_51 - .L_50)
.L_50:
        /*0084*/ 	.word	0x00000000


	//----- nvinfo : EIATTR_CBANK_PARAM_SIZE
	.align		4
.L_51:
        /*0088*/ 	.byte	0x03, 0x19
        /*008a*/ 	.short	0x0028


	//----- nvinfo : EIATTR_PARAM_CBANK
	.align		4
        /*008c*/ 	.byte	0x04, 0x0a
        /*008e*/ 	.short	(.L_53 - .L_52)
	.align		4
.L_52:
        /*0090*/ 	.word	index@(.nv.constant0._Z9convolutePiS_iiiS_)
        /*0094*/ 	.short	0x0380
        /*0096*/ 	.short	0x0028


	//----- nvinfo : EIATTR_SW_WAR
	.align		4
.L_53:
        /*0098*/ 	.byte	0x04, 0x36
        /*009a*/ 	.short	(.L_55 - .L_54)
.L_54:
        /*009c*/ 	.word	0x00000008
.L_55:


//--------------------- .nv.callgraph             --------------------------
	.section	.nv.callgraph,"",@"SHT_CUDA_CALLGRAPH"
	.align	4
	.sectionentsize	8
	.align		4
        /*0000*/ 	.word	0x00000000
	.align		4
        /*0004*/ 	.word	0xffffffff
	.align		4
        /*0008*/ 	.word	0x00000000
	.align		4
        /*000c*/ 	.word	0xfffffffe
	.align		4
        /*0010*/ 	.word	0x00000000
	.align		4
        /*0014*/ 	.word	0xfffffffd
	.align		4
        /*0018*/ 	.word	0x00000000
	.align		4
        /*001c*/ 	.word	0xfffffffc


//--------------------- .text._Z17convoluteAsFilterPiS_iiiS_ --------------------------
	.section	.text._Z17convoluteAsFilterPiS_iiiS_,"ax",@progbits
	.align	128
        .global         _Z17convoluteAsFilterPiS_iiiS_
        .type           _Z17convoluteAsFilterPiS_iiiS_,@function
        .size           _Z17convoluteAsFilterPiS_iiiS_,(.L_x_18 - _Z17convoluteAsFilterPiS_iiiS_)
        .other          _Z17convoluteAsFilterPiS_iiiS_,@"STO_CUDA_ENTRY STV_DEFAULT"
_Z17convoluteAsFilterPiS_iiiS_:
.text._Z17convoluteAsFilterPiS_iiiS_:
[----:B------:R-:W-:Y:S08]  /*0000*/  LDC R1, c[0x0][0x37c] ;  /* 0x0000df00ff017b82 */ /* 0x000ff00000000800 */
[----:B------:R-:W0:Y:S01]  /*0010*/  LDC R9, c[0x0][0x390] ;  /* 0x0000e400ff097b82 */ /* 0x000e220000000800 */
[----:B------:R-:W1:Y:S01]  /*0020*/  S2R R6, SR_TID.X ;  /* 0x0000000000067919 */ /* 0x000e620000002100 */
[----:B------:R-:W2:Y:S01]  /*0030*/  LDCU.64 UR4, c[0x0][0x358] ;  /* 0x00006b00ff0477ac */ /* 0x000ea20008000a00 */
[----:B------:R-:W-:-:S05]  /*0040*/  IMAD.MOV.U32 R0, RZ, RZ, RZ ;  /* 0x000000ffff007224 */ /* 0x000fca00078e00ff */
[----:B------:R-:W3:Y:S01]  /*0050*/  S2UR UR6, SR_CTAID.X ;  /* 0x00000000000679c3 */ /* 0x000ee20000002500 */
[----:B0-----:R-:W-:-:S13]  /*0060*/  ISETP.GE.AND P0, PT, R9, -0x1, PT ;  /* 0xffffffff0900780c */ /* 0x001fda0003f06270 */
[----:B-123--:R-:W-:Y:S05]  /*0070*/  @!P0 BRA `(.L_x_0) ;  /* 0x0000000800ec8947 */ /* 0x00efea0003800000 */
[----:B------:R-:W0:Y:S01]  /*0080*/  LDC R7, c[0x0][0x394] ;  /* 0x0000e500ff077b82 */ /* 0x000e220000000800 */
[----:B------:R-:W1:Y:S01]  /*0090*/  LDCU UR7, c[0x0][0x360] ;  /* 0x00006c00ff0777ac */ /* 0x000e620008000800 */
[----:B------:R-:W-:Y:S02]  /*00a0*/  LEA.HI R9, R9, R9, RZ, 0x1 ;  /* 0x0000000909097211 */ /* 0x000fe400078f08ff */
[C---:B0-----:R-:W-:Y:S02]  /*00b0*/  ISETP.GE.AND P0, PT, R7.reuse, -0x1, PT ;  /* 0xffffffff0700780c */ /* 0x041fe40003f06270 */
[----:B------:R-:W-:-:S11]  /*00c0*/  LEA.HI R7, R7, R7, RZ, 0x1 ;  /* 0x0000000707077211 */ /* 0x000fd600078f08ff */
[----:B-1----:R-:W-:Y:S05]  /*00d0*/  @!P0 BRA `(.L_x_0) ;  /* 0x0000000800d48947 */ /* 0x002fea0003800000 */
[----:B------:R-:W-:Y:S01]  /*00e0*/  SHF.R.S32.HI R7, RZ, 0x1, R7 ;  /* 0x00000001ff077819 */ /* 0x000fe20000011407 */
[----:B------:R-:W-:Y:S01]  /*00f0*/  IMAD.MOV.U32 R0, RZ, RZ, RZ ;  /* 0x000000ffff007224 */ /* 0x000fe200078e00ff */
[----:B------:R-:W-:Y:S02]  /*0100*/  SHF.R.S32.HI R9, RZ, 0x1, R9 ;  /* 0x00000001ff097819 */ /* 0x000fe40000011409 */
[----:B------:R-:W-:-:S03]  /*0110*/  IABS R8, R7 ;  /* 0x0000000700087213 */ /* 0x000fc60000000000 */
[----:B------:R-:W-:Y:S02]  /*0120*/  IMAD.MOV R10, RZ, RZ, -R9 ;  /* 0x000000ffff0a7224 */ /* 0x000fe400078e0a09 */
[----:B------:R-:W-:-:S04]  /*0130*/  IMAD.IADD R8, R7, 0x1, R8 ;  /* 0x0000000107087824 */ /* 0x000fc800078e0208 */
[----:B------:R-:W-:-:S05]  /*0140*/  VIADD R22, R8, 0x1 ;  /* 0x0000000108167836 */ /* 0x000fca0000000000 */
[----:B------:R-:W-:-:S07]  /*0150*/  LOP3.LUT R24, R22, 0x7, RZ, 0xc0, !PT ;  /* 0x0000000716187812 */ /* 0x000fce00078ec0ff */
.L_x_7:
[----:B------:R-:W0:Y:S01]  /*0160*/  LDCU UR8, c[0x0][0x394] ;  /* 0x00007280ff0877ac */ /* 0x000e220008000800 */
[----:B------:R-:W-:Y:S01]  /*0170*/  ISETP.GE.U32.AND P0, PT, R8, 0x7, PT ;  /* 0x000000070800780c */ /* 0x000fe20003f06070 */
[C---:B------:R-:W-:Y:S01]  /*0180*/  IMAD.IADD R2, R10.reuse, 0x1, R9 ;  /* 0x000000010a027824 */ /* 0x040fe200078e0209 */
[----:B------:R-:W-:Y:S01]  /*0190*/  IABS R3, R9 ;  /* 0x0000000900037213 */ /* 0x000fe20000000000 */
[----:B------:R-:W-:-:S03]  /*01a0*/  VIADD R11, R10, UR6 ;  /* 0x000000060a0b7c36 */ /* 0x000fc60008000000 */
[C---:B------:R-:W-:Y:S01]  /*01b0*/  ISETP.NE.AND P6, PT, R10.reuse, R3, PT ;  /* 0x000000030a00720c */ /* 0x040fe20003fc5270 */
[----:B------:R-:W-:Y:S02]  /*01c0*/  IMAD.MOV R3, RZ, RZ, -R7 ;  /* 0x000000ffff037224 */ /* 0x000fe400078e0a07 */
[----:B------:R-:W-:Y:S02]  /*01d0*/  VIADD R10, R10, 0x1 ;  /* 0x000000010a0a7836 */ /* 0x000fe40000000000 */
[----:B0-----:R-:W-:-:S04]  /*01e0*/  IMAD R15, R2, UR8, RZ ;  /* 0x00000008020f7c24 */ /* 0x001fc8000f8e02ff */
[----:B------:R-:W-:Y:S01]  /*01f0*/  IMAD.IADD R12, R15, 0x1, R7 ;  /* 0x000000010f0c7824 */ /* 0x000fe200078e0207 */
[----:B------:R-:W-:Y:S06]  /*0200*/  @!P0 BRA `(.L_x_1) ;  /* 0x0000000400288947 */ /* 0x000fec0003800000 */
[----:B------:R-:W0:Y:S01]  /*0210*/  LDCU UR8, c[0x0][0x398] ;  /* 0x00007300ff0877ac */ /* 0x000e220008000800 */
[----:B------:R-:W-:Y:S01]  /*0220*/  LOP3.LUT R17, R22, 0xfffffff8, RZ, 0xc0, !PT ;  /* 0xfffffff816117812 */ /* 0x000fe200078ec0ff */
[----:B------:R-:W-:Y:S01]  /*0230*/  IMAD.IADD R14, R6, 0x1, -R7 ;  /* 0x00000001060e7824 */ /* 0x000fe200078e0a07 */
[----:B------:R-:W-:Y:S01]  /*0240*/  IADD3 R16, PT, PT, -R7, 0x3, RZ ;  /* 0x0000000307107810 */ /* 0x000fe20007ffe1ff */
[----:B------:R-:W1:Y:S02]  /*0250*/  LDCU UR9, c[0x0][0x398] ;  /* 0x00007300ff0977ac */ /* 0x000e640008000800 */
[----:B------:R-:W-:Y:S02]  /*0260*/  IMAD.MOV R17, RZ, RZ, -R17 ;  /* 0x000000ffff117224 */ /* 0x000fe400078e0a11 */
[----:B0-----:R-:W-:-:S07]  /*0270*/  IMAD R13, R11, UR8, R14 ;  /* 0x000000080b0d7c24 */ /* 0x001fce000f8e020e */
.L_x_2:
[----:B------:R-:W0:Y:S01]  /*0280*/  LDC.64 R4, c[0x0][0x380] ;  /* 0x0000e000ff047b82 */ /* 0x000e220000000a00 */
[----:B-1----:R-:W-:-:S04]  /*0290*/  ISETP.GE.AND P0, PT, R14, UR9, PT ;  /* 0x000000090e007c0c */ /* 0x002fc8000bf06270 */
[----:B------:R-:W-:-:S03]  /*02a0*/  ISETP.LT.OR P0, PT, R14, RZ, P0 ;  /* 0x000000ff0e00720c */ /* 0x000fc60000701670 */
[----:B------:R-:W1:Y:S01]  /*02b0*/  LDC.64 R2, c[0x0][0x388] ;  /* 0x0000e200ff027b82 */ /* 0x000e620000000a00 */
[----:B------:R-:W-:Y:S01]  /*02c0*/  ISETP.GE.U32.OR P1, PT, R11, UR7, P0 ;  /* 0x000000070b007c0c */ /* 0x000fe20008726470 */
[----:B0-----:R-:W-:-:S12]  /*02d0*/  IMAD.WIDE R4, R13, 0x4, R4 ;  /* 0x000000040d047825 */ /* 0x001fd800078e0204 */
[----:B------:R-:W2:Y:S01]  /*02e0*/  @!P1 LDG.E R23, desc[UR4][R4.64] ;  /* 0x0000000404179981 */ /* 0x000ea2000c1e1900 */
[----:B-1----:R-:W-:-:S05]  /*02f0*/  IMAD.WIDE R2, R15, 0x4, R2 ;  /* 0x000000040f027825 */ /* 0x002fca00078e0202 */
[----:B------:R-:W2:Y:S01]  /*0300*/  @!P1 LDG.E R25, desc[UR4][R2.64] ;  /* 0x0000000402199981 */ /* 0x000ea2000c1e1900 */
[----:B------:R-:W-:-:S04]  /*0310*/  IADD3 R18, PT, PT, R14, 0x1, RZ ;  /* 0x000000010e127810 */ /* 0x000fc80007ffe0ff */
[----:B------:R-:W-:-:S04]  /*0320*/  ISETP.GE.AND P0, PT, R18, UR9, PT ;  /* 0x0000000912007c0c */ /* 0x000fc8000bf06270 */
[----:B------:R-:W-:-:S04]  /*0330*/  ISETP.LT.OR P0, PT, R18, RZ, P0 ;  /* 0x000000ff1200720c */ /* 0x000fc80000701670 */
[----:B------:R-:W-:Y:S01]  /*0340*/  ISETP.GE.U32.OR P2, PT, R11, UR7, P0 ;  /* 0x000000070b007c0c */ /* 0x000fe20008746470 */
[C---:B------:R-:W-:Y:S02]  /*0350*/  VIADD R18, R14.reuse, 0x2 ;  /* 0x000000020e127836 */ /* 0x040fe40000000000 */
[----:B------:R-:W-:-:S03]  /*0360*/  VIADD R19, R14, 0x3 ;  /* 0x000000030e137836 */ /* 0x000fc60000000000 */
[----:B------:R-:W-:-:S07]  /*0370*/  ISETP.GE.AND P0, PT, R18, UR9, PT ;  /* 0x0000000912007c0c */ /* 0x000fce000bf06270 */
[----:B------:R-:W3:Y:S04]  /*0380*/  @!P2 LDG.E R21, desc[UR4][R4.64+0x4] ;  /* 0x000004040415a981 */ /* 0x000ee8000c1e1900 */
[----:B------:R-:W3:Y:S01]  /*0390*/  @!P2 LDG.E R20, desc[UR4][R2.64+0x4] ;  /* 0x000004040214a981 */ /* 0x000ee2000c1e1900 */
[----:B------:R-:W-:Y:S02]  /*03a0*/  ISETP.LT.OR P0, PT, R18, RZ, P0 ;  /* 0x000000ff1200720c */ /* 0x000fe40000701670 */
[----:B------:R-:W-:Y:S02]  /*03b0*/  ISETP.GE.AND P3, PT, R19, UR9, PT ;  /* 0x0000000913007c0c */ /* 0x000fe4000bf66270 */
[----:B------:R-:W-:Y:S02]  /*03c0*/  ISETP.GE.U32.OR P0, PT, R11, UR7, P0 ;  /* 0x000000070b007c0c */ /* 0x000fe40008706470 */
[----:B------:R-:W-:-:S04]  /*03d0*/  ISETP.LT.OR P3, PT, R19, RZ, P3 ;  /* 0x000000ff1300720c */ /* 0x000fc80001f61670 */
[----:B------:R-:W-:-:S07]  /*03e0*/  ISETP.GE.U32.OR P3, PT, R11, UR7, P3 ;  /* 0x000000070b007c0c */ /* 0x000fce0009f66470 */
[----:B------:R-:W4:Y:S04]  /*03f0*/  @!P0 LDG.E R18, desc[UR4][R4.64+0x8] ;  /* 0x0000080404128981 */ /* 0x000f28000c1e1900 */
[----:B------:R-:W4:Y:S01]  /*0400*/  @!P0 LDG.E R19, desc[UR4][R2.64+0x8] ;  /* 0x0000080402138981 */ /* 0x000f22000c1e1900 */
[----:B--2---:R-:W-:-:S03]  /*0410*/  @!P1 IMAD R0, R23, R25, R0 ;  /* 0x0000001917009224 */ /* 0x004fc600078e0200 */
[----:B------:R-:W2:Y:S04]  /*0420*/  @!P3 LDG.E R25, desc[UR4][R4.64+0xc] ;  /* 0x00000c040419b981 */ /* 0x000ea8000c1e1900 */
[----:B------:R-:W2:Y:S01]  /*0430*/  @!P3 LDG.E R23, desc[UR4][R2.64+0xc] ;  /* 0x00000c040217b981 */ /* 0x000ea2000c1e1900 */
[----:B------:R-:W-:-:S05]  /*0440*/  VIADD R26, R14, 0x4 ;  /* 0x000000040e1a7836 */ /* 0x000fca0000000000 */
[----:B------:R-:W-:-:S04]  /*0450*/  ISETP.GE.AND P1, PT, R26, UR9, PT ;  /* 0x000000091a007c0c */ /* 0x000fc8000bf26270 */
[----:B------:R-:W-:Y:S01]  /*0460*/  ISETP.LT.OR P1, PT, R26, RZ, P1 ;  /* 0x000000ff1a00720c */ /* 0x000fe20000f21670 */
[----:B---3--:R-:W-:Y:S02]  /*0470*/  @!P2 IMAD R0, R21, R20, R0 ;  /* 0x000000141500a224 */ /* 0x008fe400078e0200 */
[C---:B------:R-:W-:Y:S02]  /*0480*/  VIADD R20, R14.reuse, 0x5 ;  /* 0x000000050e147836 */ /* 0x040fe40000000000 */
[----:B------:R-:W-:-:S03]  /*0490*/  VIADD R21, R14, 0x6 ;  /* 0x000000060e157836 */ /* 0x000fc60000000000 */
[C---:B------:R-:W-:Y:S02]  /*04a0*/  ISETP.GE.AND P4, PT, R20.reuse, UR9, PT ;  /* 0x0000000914007c0c */ /* 0x040fe4000bf86270 */
[----:B------:R-:W-:Y:S02]  /*04b0*/  ISETP.GE.AND P5, PT, R21, UR9, PT ;  /* 0x0000000915007c0c */ /* 0x000fe4000bfa6270 */
[----:B------:R-:W-:Y:S01]  /*04c0*/  ISETP.LT.OR P4, PT, R20, RZ, P4 ;  /* 0x000000ff1400720c */ /* 0x000fe20002781670 */
[----:B------:R-:W-:Y:S01]  /*04d0*/  VIADD R20, R14, 0x7 ;  /* 0x000000070e147836 */ /* 0x000fe20000000000 */
[----:B------:R-:W-:Y:S02]  /*04e0*/  ISETP.GE.U32.OR P2, PT, R11, UR7, P1 ;  /* 0x000000070b007c0c */ /* 0x000fe40008f46470 */
[----:B------:R-:W-:Y:S02]  /*04f0*/  ISETP.LT.OR P1, PT, R21, RZ, P5 ;  /* 0x000000ff1500720c */ /* 0x000fe40002f21670 */
[----:B------:R-:W-:-:S02]  /*0500*/  ISETP.GE.AND P5, PT, R20, UR9, PT ;  /* 0x0000000914007c0c */ /* 0x000fc4000bfa6270 */
[C---:B------:R-:W-:Y:S02]  /*0510*/  ISETP.GE.U32.OR P4, PT, R11.reuse, UR7, P4 ;  /* 0x000000070b007c0c */ /* 0x040fe4000a786470 */
[----:B------:R-:W-:Y:S02]  /*0520*/  ISETP.LT.OR P5, PT, R20, RZ, P5 ;  /* 0x000000ff1400720c */ /* 0x000fe40002fa1670 */
[C---:B------:R-:W-:Y:S02]  /*0530*/  ISETP.GE.U32.OR P1, PT, R11.reuse, UR7, P1 ;  /* 0x000000070b007c0c */ /* 0x040fe40008f26470 */
[----:B------:R-:W-:Y:S01]  /*0540*/  ISETP.GE.U32.OR P5, PT, R11, UR7, P5 ;  /* 0x000000070b007c0c */ /* 0x000fe2000afa6470 */
[----:B------:R-:W3:Y:S01]  /*0550*/  @!P2 LDG.E R20, desc[UR4][R4.64+0x10] ;  /* 0x000010040414a981 */ /* 0x000ee2000c1e1900 */
[----:B----4-:R-:W-:-:S03]  /*0560*/  @!P0 IMAD R0, R18, R19, R0 ;  /* 0x0000001312008224 */ /* 0x010fc600078e0200 */
[----:B------:R-:W3:Y:S04]  /*0570*/  @!P2 LDG.E R21, desc[UR4][R2.64+0x10] ;  /* 0x000010040215a981 */ /* 0x000ee8000c1e1900 */
[----:B------:R-:W4:Y:S04]  /*0580*/  @!P4 LDG.E R19, desc[UR4][R4.64+0x14] ;  /* 0x000014040413c981 */ /* 0x000f28000c1e1900 */
[----:B------:R-:W4:Y:S04]  /*0590*/  @!P4 LDG.E R18, desc[UR4][R2.64+0x14] ;  /* 0x000014040212c981 */ /* 0x000f28000c1e1900 */
[----:B------:R-:W5:Y:S04]  /*05a0*/  @!P5 LDG.E R27, desc[UR4][R4.64+0x1c] ;  /* 0x00001c04041bd981 */ /* 0x000f68000c1e1900 */
[----:B------:R-:W5:Y:S01]  /*05b0*/  @!P5 LDG.E R26, desc[UR4][R2.64+0x1c] ;  /* 0x00001c04021ad981 */ /* 0x000f62000c1e1900 */
[----:B--2---:R-:W-:-:S03]  /*05c0*/  @!P3 IMAD R0, R25, R23, R0 ;  /* 0x000000171900b224 */ /* 0x004fc600078e0200 */
[----:B------:R-:W2:Y:S04]  /*05d0*/  @!P1 LDG.E R23, desc[UR4][R4.64+0x18] ;  /* 0x0000180404179981 */ /* 0x000ea8000c1e1900 */
[----:B------:R-:W2:Y:S01]  /*05e0*/  @!P1 LDG.E R25, desc[UR4][R2.64+0x18] ;  /* 0x0000180402199981 */ /* 0x000ea2000c1e1900 */
[----:B------:R-:W-:-:S05]  /*05f0*/  VIADD R17, R17, 0x8 ;  /* 0x0000000811117836 */ /* 0x000fca0000000000 */
[----:B------:R-:W-:Y:S01]  /*0600*/  ISETP.NE.AND P0, PT, R17, RZ, PT ;  /* 0x000000ff1100720c */ /* 0x000fe20003f05270 */
[----:B------:R-:W-:Y:S01]  /*0610*/  VIADD R16, R16, 0x8 ;  /* 0x0000000810107836 */ /* 0x000fe20000000000 */
[----:B------:R-:W-:Y:S01]  /*0620*/  IADD3 R14, PT, PT, R14, 0x8, RZ ;  /* 0x000000080e0e7810 */ /* 0x000fe20007ffe0ff */
[----:B------:R-:W-:Y:S02]  /*0630*/  VIADD R13, R13, 0x8 ;  /* 0x000000080d0d7836 */ /* 0x000fe40000000000 */
[----:B------:R-:W-:Y:S02]  /*0640*/  VIADD R15, R15, 0x8 ;  /* 0x000000080f0f7836 */ /* 0x000fe40000000000 */
[----:B---3--:R-:W-:-:S04]  /*0650*/  @!P2 IMAD R0, R20, R21, R0 ;  /* 0x000000151400a224 */ /* 0x008fc800078e0200 */
[----:B----4-:R-:W-:-:S04]  /*0660*/  @!P4 IMAD R0, R19, R18, R0 ;  /* 0x000000121300c224 */ /* 0x010fc800078e0200 */
[----:B--2---:R-:W-:-:S04]  /*0670*/  @!P1 IMAD R0, R23, R25, R0 ;  /* 0x0000001917009224 */ /* 0x004fc800078e0200 */
[----:B-----5:R-:W-:Y:S01]  /*0680*/  @!P5 IMAD R0, R27, R26, R0 ;  /* 0x0000001a1b00d224 */ /* 0x020fe200078e0200 */
[----:B------:R-:W-:Y:S06]  /*0690*/  @P0 BRA `(.L_x_2) ;  /* 0xfffffff800f80947 */ /* 0x000fec000383ffff */
[----:B------:R-:W-:-:S07]  /*06a0*/  VIADD R3, R16, 0xfffffffd ;  /* 0xfffffffd10037836 */ /* 0x000fce0000000000 */
.L_x_1:
[----:B------:R-:W-:-:S13]  /*06b0*/  ISETP.NE.AND P0, PT, R24, RZ, PT ;  /* 0x000000ff1800720c */ /* 0x000fda0003f05270 */
[----:B------:R-:W-:Y:S05]  /*06c0*/  @!P0 BRA `(.L_x_3) ;  /* 0x0000000400548947 */ /* 0x000fea0003800000 */
[----:B------:R-:W-:Y:S01]  /*06d0*/  VIADD R2, R24, 0xffffffff ;  /* 0xffffffff18027836 */ /* 0x000fe20000000000 */
[----:B------:R-:W-:-:S04]  /*06e0*/  LOP3.LUT P3, R20, R22, 0x3, RZ, 0xc0, !PT ;  /* 0x0000000316147812 */ /* 0x000fc8000786c0ff */
[----:B------:R-:W-:-:S13]  /*06f0*/  ISETP.GE.U32.AND P0, PT, R2, 0x3, PT ;  /* 0x000000030200780c */ /* 0x000fda0003f06070 */
[----:B------:R-:W-:Y:S05]  /*0700*/  @!P0 BRA `(.L_x_4) ;  /* 0x0000000000908947 */ /* 0x000fea0003800000 */
[----:B------:R-:W0:Y:S01]  /*0710*/  LDCU UR8, c[0x0][0x398] ;  /* 0x00007300ff0877ac */ /* 0x000e220008000800 */
[----:B------:R-:W1:Y:S01]  /*0720*/  LDC.64 R14, c[0x0][0x380] ;  /* 0x0000e000ff0e7b82 */ /* 0x000e620000000a00 */
[----:B------:R-:W-:Y:S01]  /*0730*/  IMAD.IADD R2, R3, 0x1, R6 ;  /* 0x0000000103027824 */ /* 0x000fe200078e0206 */
[----:B------:R-:W-:-:S03]  /*0740*/  IADD3 R17, PT, PT, R12, R3, RZ ;  /* 0x000000030c117210 */ /* 0x000fc60007ffe0ff */
[C---:B------:R-:W-:Y:S02]  /*0750*/  VIADD R13, R2.reuse, 0x1 ;  /* 0x00000001020d7836 */ /* 0x040fe40000000000 */
[C---:B------:R-:W-:Y:S01]  /*0760*/  VIADD R16, R2.reuse, 0x2 ;  /* 0x0000000202107836 */ /* 0x040fe20000000000 */
[----:B------:R-:W2:Y:S01]  /*0770*/  LDC.64 R4, c[0x0][0x388] ;  /* 0x0000e200ff047b82 */ /* 0x000ea20000000a00 */
[C---:B------:R-:W-:Y:S01]  /*0780*/  VIADD R18, R2.reuse, 0x3 ;  /* 0x0000000302127836 */ /* 0x040fe20000000000 */
[C---:B0-----:R-:W-:Y:S02]  /*0790*/  ISETP.GE.AND P0, PT, R2.reuse, UR8, PT ;  /* 0x0000000802007c0c */ /* 0x041fe4000bf06270 */
[----:B------:R-:W-:Y:S02]  /*07a0*/  ISETP.GE.AND P2, PT, R13, UR8, PT ;  /* 0x000000080d007c0c */ /* 0x000fe4000bf46270 */
[----:B------:R-:W-:Y:S02]  /*07b0*/  ISETP.LT.OR P0, PT, R2, RZ, P0 ;  /* 0x000000ff0200720c */ /* 0x000fe40000701670 */
[----:B------:R-:W-:-:S02]  /*07c0*/  ISETP.GE.AND P1, PT, R16, UR8, PT ;  /* 0x0000000810007c0c */ /* 0x000fc4000bf26270 */
[----:B------:R-:W-:Y:S01]  /*07d0*/  ISETP.LT.OR P2, PT, R13, RZ, P2 ;  /* 0x000000ff0d00720c */ /* 0x000fe20001741670 */
[C---:B------:R-:W-:Y:S01]  /*07e0*/  IMAD R13, R11.reuse, UR8, R2 ;  /* 0x000000080b0d7c24 */ /* 0x040fe2000f8e0202 */
[----:B------:R-:W-:Y:S02]  /*07f0*/  ISETP.GE.U32.OR P0, PT, R11, UR7, P0 ;  /* 0x000000070b007c0c */ /* 0x000fe40008706470 */
[----:B------:R-:W-:Y:S01]  /*0800*/  ISETP.LT.OR P1, PT, R16, RZ, P1 ;  /* 0x000000ff1000720c */ /* 0x000fe20000f21670 */
[----:B-1----:R-:W-:Y:S01]  /*0810*/  IMAD.WIDE R14, R13, 0x4, R14 ;  /* 0x000000040d0e7825 */ /* 0x002fe200078e020e */
[C---:B------:R-:W-:Y:S02]  /*0820*/  ISETP.GE.AND P4, PT, R18.reuse, UR8, PT ;  /* 0x0000000812007c0c */ /* 0x040fe4000bf86270 */
[----:B------:R-:W-:Y:S01]  /*0830*/  ISETP.GE.U32.OR P2, PT, R11, UR7, P2 ;  /* 0x000000070b007c0c */ /* 0x000fe20009746470 */
[----:B--2---:R-:W-:Y:S01]  /*0840*/  IMAD.WIDE R4, R17, 0x4, R4 ;  /* 0x0000000411047825 */ /* 0x004fe200078e0204 */
[----:B------:R-:W-:-:S02]  /*0850*/  ISETP.LT.OR P4, PT, R18, RZ, P4 ;  /* 0x000000ff1200720c */ /* 0x000fc40002781670 */
[C---:B------:R-:W-:Y:S02]  /*0860*/  ISETP.GE.U32.OR P1, PT, R11.reuse, UR7, P1 ;  /* 0x000000070b007c0c */ /* 0x040fe40008f26470 */
[----:B------:R-:W-:Y:S01]  /*0870*/  ISETP.GE.U32.OR P4, PT, R11, UR7, P4 ;  /* 0x000000070b007c0c */ /* 0x000fe2000a786470 */
[----:B------:R-:W2:Y:S04]  /*0880*/  @!P0 LDG.E R13, desc[UR4][R14.64] ;  /* 0x000000040e0d8981 */ /* 0x000ea8000c1e1900 */
[----:B------:R-:W2:Y:S04]  /*0890*/  @!P0 LDG.E R2, desc[UR4][R4.64] ;  /* 0x0000000404028981 */ /* 0x000ea8000c1e1900 */
[----:B------:R-:W3:Y:S04]  /*08a0*/  @!P2 LDG.E R17, desc[UR4][R14.64+0x4] ;  /* 0x000004040e11a981 */ /* 0x000ee8000c1e1900 */
[----:B------:R-:W3:Y:S04]  /*08b0*/  @!P2 LDG.E R16, desc[UR4][R4.64+0x4] ;  /* 0x000004040410a981 */ /* 0x000ee8000c1e1900 */
[----:B------:R-:W4:Y:S04]  /*08c0*/  @!P1 LDG.E R19, desc[UR4][R14.64+0x8] ;  /* 0x000008040e139981 */ /* 0x000f28000c1e1900 */
[----:B------:R-:W4:Y:S04]  /*08d0*/  @!P1 LDG.E R18, desc[UR4][R4.64+0x8] ;  /* 0x0000080404129981 */ /* 0x000f28000c1e1900 */
[----:B------:R-:W5:Y:S04]  /*08e0*/  @!P4 LDG.E R21, desc[UR4][R14.64+0xc] ;  /* 0x00000c040e15c981 */ /* 0x000f68000c1e1900 */
[----:B------:R-:W5:Y:S01]  /*08f0*/  @!P4 LDG.E R23, desc[UR4][R4.64+0xc] ;  /* 0x00000c040417c981 */ /* 0x000f62000c1e1900 */
[----:B------:R-:W-:-:S02]  /*0900*/  VIADD R3, R3, 0x4 ;  /* 0x0000000403037836 */ /* 0x000fc40000000000 */
[----:B--2---:R-:W-:-:S04]  /*0910*/  @!P0 IMAD R0, R13, R2, R0 ;  /* 0x000000020d008224 */ /* 0x004fc800078e0200 */
[----:B---3--:R-:W-:-:S04]  /*0920*/  @!P2 IMAD R0, R17, R16, R0 ;  /* 0x000000101100a224 */ /* 0x008fc800078e0200 */
[----:B----4-:R-:W-:-:S04]  /*0930*/  @!P1 IMAD R0, R19, R18, R0 ;  /* 0x0000001213009224 */ /* 0x010fc800078e0200 */
[----:B-----5:R-:W-:-:S07]  /*0940*/  @!P4 IMAD R0, R21, R23, R0 ;  /* 0x000000171500c224 */ /* 0x020fce00078e0200 */
.L_x_4:
[----:B------:R-:W-:Y:S05]  /*0950*/  @!P3 BRA `(.L_x_3) ;  /* 0x0000000000b0b947 */ /* 0x000fea0003800000 */
[----:B------:R-:W-:Y:S02]  /*0960*/  ISETP.NE.AND P0, PT, R20, 0x1, PT ;  /* 0x000000011400780c */ /* 0x000fe40003f05270 */
[----:B------:R-:W-:-:S04]  /*0970*/  LOP3.LUT R2, R8, 0x1, RZ, 0xc0, !PT ;  /* 0x0000000108027812 */ /* 0x000fc800078ec0ff */
[----:B------:R-:W-:-:S07]  /*0980*/  ISETP.NE.U32.AND P2, PT, R2, 0x1, PT ;  /* 0x000000010200780c */ /* 0x000fce0003f45070 */
[----:B------:R-:W-:Y:S06]  /*0990*/  @!P0 BRA `(.L_x_5) ;  /* 0x0000000000588947 */ /* 0x000fec0003800000 */
[----:B------:R-:W0:Y:S01]  /*09a0*/  LDCU UR8, c[0x0][0x398] ;  /* 0x00007300ff0877ac */ /* 0x000e220008000800 */
[----:B------:R-:W1:Y:S01]  /*09b0*/  LDC.64 R14, c[0x0][0x380] ;  /* 0x0000e000ff0e7b82 */ /* 0x000e620000000a00 */
[----:B------:R-:W-:Y:S02]  /*09c0*/  IMAD.IADD R2, R3, 0x1, R6 ;  /* 0x0000000103027824 */ /* 0x000fe400078e0206 */
[----:B------:R-:W-:Y:S02]  /*09d0*/  IMAD.IADD R17, R12, 0x1, R3 ;  /* 0x000000010c117824 */ /* 0x000fe400078e0203 */
[----:B------:R-:W-:-:S03]  /*09e0*/  VIADD R13, R2, 0x1 ;  /* 0x00000001020d7836 */ /* 0x000fc60000000000 */
[----:B------:R-:W2:Y:S01]  /*09f0*/  LDC.64 R4, c[0x0][0x388] ;  /* 0x0000e200ff047b82 */ /* 0x000ea20000000a00 */
[C---:B0-----:R-:W-:Y:S02]  /*0a00*/  ISETP.GE.AND P0, PT, R2.reuse, UR8, PT ;  /* 0x0000000802007c0c */ /* 0x041fe4000bf06270 */
[C---:B------:R-:W-:Y:S02]  /*0a10*/  ISETP.GE.AND P1, PT, R13.reuse, UR8, PT ;  /* 0x000000080d007c0c */ /* 0x040fe4000bf26270 */
[----:B------:R-:W-:Y:S02]  /*0a20*/  ISETP.LT.OR P0, PT, R2, RZ, P0 ;  /* 0x000000ff0200720c */ /* 0x000fe40000701670 */
[----:B------:R-:W-:Y:S01]  /*0a30*/  ISETP.LT.OR P1, PT, R13, RZ, P1 ;  /* 0x000000ff0d00720c */ /* 0x000fe20000f21670 */
[C---:B------:R-:W-:Y:S01]  /*0a40*/  IMAD R13, R11.reuse, UR8, R2 ;  /* 0x000000080b0d7c24 */ /* 0x040fe2000f8e0202 */
[C---:B------:R-:W-:Y:S02]  /*0a50*/  ISETP.GE.U32.OR P0, PT, R11.reuse, UR7, P0 ;  /* 0x000000070b007c0c */ /* 0x040fe40008706470 */
[----:B------:R-:W-:Y:S01]  /*0a60*/  ISETP.GE.U32.OR P1, PT, R11, UR7, P1 ;  /* 0x000000070b007c0c */ /* 0x000fe20008f26470 */
[----:B-1----:R-:W-:-:S04]  /*0a70*/  IMAD.WIDE R14, R13, 0x4, R14 ;  /* 0x000000040d0e7825 */ /* 0x002fc800078e020e */
[----:B--2---:R-:W-:-:S06]  /*0a80*/  IMAD.WIDE R4, R17, 0x4, R4 ;  /* 0x0000000411047825 */ /* 0x004fcc00078e0204 */
[----:B------:R-:W2:Y:S04]  /*0a90*/  @!P0 LDG.E R13, desc[UR4][R14.64] ;  /* 0x000000040e0d8981 */ /* 0x000ea8000c1e1900 */
[----:B------:R-:W2:Y:S04]  /*0aa0*/  @!P0 LDG.E R2, desc[UR4][R4.64] ;  /* 0x0000000404028981 */ /* 0x000ea8000c1e1900 */
[----:B------:R-:W3:Y:S04]  /*0ab0*/  @!P1 LDG.E R17, desc[UR4][R14.64+0x4] ;  /* 0x000004040e119981 */ /* 0x000ee8000c1e1900 */
[----:B------:R-:W3:Y:S01]  /*0ac0*/  @!P1 LDG.E R16, desc[UR4][R4.64+0x4] ;  /* 0x0000040404109981 */ /* 0x000ee2000c1e1900 */
[----:B------:R-:W-:-:S02]  /*0ad0*/  VIADD R3, R3, 0x2 ;  /* 0x0000000203037836 */ /* 0x000fc40000000000 */
[----:B--2---:R-:W-:-:S04]  /*0ae0*/  @!P0 IMAD R0, R13, R2, R0 ;  /* 0x000000020d008224 */ /* 0x004fc800078e0200 */
[----:B---3--:R-:W-:-:S07]  /*0af0*/  @!P1 IMAD R0, R17, R16, R0 ;  /* 0x0000001011009224 */ /* 0x008fce00078e0200 */
.L_x_5:
[----:B------:R-:W-:Y:S05]  /*0b00*/  @!P2 BRA `(.L_x_3) ;  /* 0x000000000044a947 */ /* 0x000fea0003800000 */
[----:B------:R-:W0:Y:S01]  /*0b10*/  LDCU UR8, c[0x0][0x398] ;  /* 0x00007300ff0877ac */ /* 0x000e220008000800 */
[----:B------:R-:W-:Y:S01]  /*0b20*/  IMAD.IADD R2, R6, 0x1, R3 ;  /* 0x0000000106027824 */ /* 0x000fe200078e0203 */
[----:B------:R-:W-:Y:S04]  /*0b30*/  BSSY.RECONVERGENT B0, `(.L_x_3) ;  /* 0x000000e000007945 */ /* 0x000fe80003800200 */
[----:B0-----:R-:W-:-:S04]  /*0b40*/  ISETP.GE.AND P0, PT, R2, UR8, PT ;  /* 0x0000000802007c0c */ /* 0x001fc8000bf06270 */
[----:B------:R-:W-:-:S04]  /*0b50*/  ISETP.LT.OR P0, PT, R2, RZ, P0 ;  /* 0x000000ff0200720c */ /* 0x000fc80000701670 */
[----:B------:R-:W-:-:S13]  /*0b60*/  ISETP.GE.U32.OR P0, PT, R11, UR7, P0 ;  /* 0x000000070b007c0c */ /* 0x000fda0008706470 */
[----:B------:R-:W-:Y:S05]  /*0b70*/  @P0 BRA `(.L_x_6) ;  /* 0x0000000000240947 */ /* 0x000fea0003800000 */
[----:B------:R-:W0:Y:S01]  /*0b80*/  LDC.64 R14, c[0x0][0x380] ;  /* 0x0000e000ff0e7b82 */ /* 0x000e220000000a00 */
[----:B------:R-:W-:Y:S02]  /*0b90*/  IMAD R11, R11, UR8, R2 ;  /* 0x000000080b0b7c24 */ /* 0x000fe4000f8e0202 */
[----:B------:R-:W-:-:S05]  /*0ba0*/  IMAD.IADD R3, R12, 0x1, R3 ;  /* 0x000000010c037824 */ /* 0x000fca00078e0203 */
[----:B------:R-:W1:Y:S01]  /*0bb0*/  LDC.64 R4, c[0x0][0x388] ;  /* 0x0000e200ff047b82 */ /* 0x000e620000000a00 */
[----:B0-----:R-:W-:-:S06]  /*0bc0*/  IMAD.WIDE R14, R11, 0x4, R14 ;  /* 0x000000040b0e7825 */ /* 0x001fcc00078e020e */
[----:B------:R-:W2:Y:S01]  /*0bd0*/  LDG.E R15, desc[UR4][R14.64] ;  /* 0x000000040e0f7981 */ /* 0x000ea2000c1e1900 */
[----:B-1----:R-:W-:-:S06]  /*0be0*/  IMAD.WIDE R4, R3, 0x4, R4 ;  /* 0x0000000403047825 */ /* 0x002fcc00078e0204 */
[----:B------:R-:W2:Y:S02]  /*0bf0*/  LDG.E R4, desc[UR4][R4.64] ;  /* 0x0000000404047981 */ /* 0x000ea4000c1e1900 */
[----:B--2---:R-:W-:-:S07]  /*0c00*/  IMAD R0, R15, R4, R0 ;  /* 0x000000040f007224 */ /* 0x004fce00078e0200 */
.L_x_6:
[----:B------:R-:W-:Y:S05]  /*0c10*/  BSYNC.RECONVERGENT B0 ;  /* 0x0000000000007941 */ /* 0x000fea0003800200 */
.L_x_3:
[----:B------:R-:W-:Y:S05]  /*0c20*/  @P6 BRA `(.L_x_7) ;  /* 0xfffffff4004c6947 */ /* 0x000fea000383ffff */
.L_x_0:
[----:B------:R-:W0:Y:S08]  /*0c30*/  LDC R5, c[0x0][0x360] ;  /* 0x0000d800ff057b82 */ /* 0x000e300000000800 */
[----:B------:R-:W1:Y:S01]  /*0c40*/  LDC.64 R2, c[0x0][0x3a0] ;  /* 0x0000e800ff027b82 */ /* 0x000e620000000a00 */
[----:B0-----:R-:W-:-:S04]  /*0c50*/  IMAD R5, R5, UR6, R6 ;  /* 0x0000000605057c24 */ /* 0x001fc8000f8e0206 */
[----:B-1----:R-:W-:-:S05]  /*0c60*/  IMAD.WIDE.U32 R2, R5, 0x4, R2 ;  /* 0x0000000405027825 */ /* 0x002fca00078e0002 */
[----:B------:R-:W-:Y:S01]  /*0c70*/  STG.E desc[UR4][R2.64], R0 ;  /* 0x0000000002007986 */ /* 0x000fe2000c101904 */
[----:B------:R-:W-:Y:S05]  /*0c80*/  EXIT ;  /* 0x000000000000794d */ /* 0x000fea0003800000 */
.L_x_8:
[----:B------:R-:W-:-:S00]  /*0c90*/  BRA `(.L_x_8) ;  /* 0xfffffffc00fc7947 */ /* 0x000fc0000383ffff */
[----:B------:R-:W-:-:S00]  /*0ca0*/  NOP ;  /* 0x0000000000007918 */ /* 0x000fc00000000000 */
        /* <DEDUP_REMOVED lines=13> */
.L_x_18:


//--------------------- .text._Z9convolutePiS_iiiS_ --------------------------
	.section	.text._Z9convolutePiS_iiiS_,"ax",@progbits
	.align	128
        .global         _Z9convolutePiS_iiiS_
        .type           _Z9convolutePiS_iiiS_,@function
        .size           _Z9convolutePiS_iiiS_,(.L_x_19 - _Z9convolutePiS_iiiS_)
        .other          _Z9convolutePiS_iiiS_,@"STO_CUDA_ENTRY STV_DEFAULT"
_Z9convolutePiS_iiiS_:
.text._Z9convolutePiS_iiiS_:
        /* <DEDUP_REMOVED lines=10> */
[----:B0-----:R-:W-:-:S13]  /*00a0*/  ISETP.GE.AND P0, PT, R8, -0x1, PT ;  /* 0xffffffff0800780c */ /* 0x001fda0003f06270 */
[----:B-1----:R-:W-:Y:S05]  /*00b0*/  @!P0 BRA `(.L_x_9) ;  /* 0x0000000c00108947 */ /* 0x002fea0003800000 */
[----:B------:R-:W-:Y:S02]  /*00c0*/  LEA.HI R2, R8, R8, RZ, 0x1 ;  /* 0x0000000808027211 */ /* 0x000fe400078f08ff */
[----:B------:R-:W-:Y:S02]  /*00d0*/  LEA.HI R3, R7, R7, RZ, 0x1 ;  /* 0x0000000707037211 */ /* 0x000fe400078f08ff */
[----:B------:R-:W-:Y:S01]  /*00e0*/  SHF.R.S32.HI R11, RZ, 0x1, R2 ;  /* 0x00000001ff0b7819 */ /* 0x000fe20000011402 */
[----:B------:R-:W-:Y:S01]  /*00f0*/  IMAD.MOV.U32 R2, RZ, RZ, RZ ;  /* 0x000000ffff027224 */ /* 0x000fe200078e00ff */
[----:B------:R-:W-:Y:S02]  /*0100*/  SHF.R.S32.HI R3, RZ, 0x1, R3 ;  /* 0x00000001ff037819 */ /* 0x000fe40000011403 */
[-C--:B------:R-:W-:Y:S01]  /*0110*/  IABS R4, R11.reuse ;  /* 0x0000000b00047213 */ /* 0x080fe20000000000 */
[----:B------:R-:W-:Y:S01]  /*0120*/  IMAD.MOV R10, RZ, RZ, -R11 ;  /* 0x000000ffff0a7224 */ /* 0x000fe200078e0a0b */
[----:B------:R-:W-:-:S02]  /*0130*/  LOP3.LUT R5, RZ, R11, RZ, 0x33, !PT ;  /* 0x0000000bff057212 */ /* 0x000fc400078e33ff */
[----:B------:R-:W-:Y:S01]  /*0140*/  LOP3.LUT R6, RZ, R3, RZ, 0x33, !PT ;  /* 0x00000003ff067212 */ /* 0x000fe200078e33ff */
[C---:B------:R-:W-:Y:S01]  /*0150*/  IMAD.IADD R4, R11.reuse, 0x1, R4 ;  /* 0x000000010b047824 */ /* 0x040fe200078e0204 */
[----:B------:R-:W-:Y:S01]  /*0160*/  IADD3 R9, PT, PT, -R11, R0, RZ ;  /* 0x000000000b097210 */ /* 0x000fe20007ffe1ff */
[----:B------:R-:W-:Y:S01]  /*0170*/  IMAD.IADD R5, R5, 0x1, R8 ;  /* 0x0000000105057824 */ /* 0x000fe200078e0208 */
[----:B------:R-:W-:Y:S01]  /*0180*/  IADD3 R8, PT, PT, -R11, 0x3, RZ ;  /* 0x000000030b087810 */ /* 0x000fe20007ffe1ff */
[----:B------:R-:W-:Y:S02]  /*0190*/  VIADD R12, R4, 0x1 ;  /* 0x00000001040c7836 */ /* 0x000fe40000000000 */
[----:B------:R-:W-:Y:S02]  /*01a0*/  IMAD.IADD R6, R6, 0x1, R7 ;  /* 0x0000000106067824 */ /* 0x000fe400078e0207 */
[--C-:B------:R-:W-:Y:S01]  /*01b0*/  IMAD.IADD R7, R7, 0x1, -R3.reuse ;  /* 0x0000000107077824 */ /* 0x100fe200078e0a03 */
[C---:B------:R-:W-:Y:S01]  /*01c0*/  LOP3.LUT R13, R12.reuse, 0xfffffff8, RZ, 0xc0, !PT ;  /* 0xfffffff80c0d7812 */ /* 0x040fe200078ec0ff */
[----:B------:R-:W-:Y:S01]  /*01d0*/  IMAD.MOV R11, RZ, RZ, -R3 ;  /* 0x000000ffff0b7224 */ /* 0x000fe200078e0a03 */
[----:B------:R-:W-:-:S03]  /*01e0*/  LOP3.LUT R12, R12, 0x3, RZ, 0xc0, !PT ;  /* 0x000000030c0c7812 */ /* 0x000fc600078ec0ff */
[----:B------:R-:W-:-:S07]  /*01f0*/  IMAD.MOV R13, RZ, RZ, -R13 ;  /* 0x000000ffff0d7224 */ /* 0x000fce00078e0a0d */
.L_x_16:
[----:B------:R-:W0:Y:S01]  /*0200*/  LDCU UR9, c[0x0][0x394] ;  /* 0x00007280ff0977ac */ /* 0x000e220008000800 */
[----:B------:R-:W-:Y:S01]  /*0210*/  ISETP.GE.U32.AND P0, PT, R4, 0x7, PT ;  /* 0x000000070400780c */ /* 0x000fe20003f06070 */
[----:B------:R-:W-:Y:S02]  /*0220*/  IMAD.IADD R14, R6, 0x1, -R11 ;  /* 0x00000001060e7824 */ /* 0x000fe400078e0a0b */
[----:B------:R-:W-:Y:S02]  /*0230*/  VIADD R18, R11, UR6 ;  /* 0x000000060b127c36 */ /* 0x000fe40008000000 */
[----:B------:R-:W-:Y:S02]  /*0240*/  IMAD.MOV.U32 R20, RZ, RZ, R10 ;  /* 0x000000ffff147224 */ /* 0x000fe400078e000a */
[----:B0-----:R-:W-:-:S06]  /*0250*/  IMAD R19, R14, UR9, R5 ;  /* 0x000000090e137c24 */ /* 0x001fcc000f8e0205 */
[----:B------:R-:W-:Y:S05]  /*0260*/  @!P0 BRA `(.L_x_10) ;  /* 0x0000000400308947 */ /* 0x000fea0003800000 */
[----:B------:R-:W0:Y:S01]  /*0270*/  LDCU UR8, c[0x0][0x398] ;  /* 0x00007300ff0877ac */ /* 0x000e220008000800 */
[----:B------:R-:W-:Y:S01]  /*0280*/  IADD3 R24, PT, PT, R7, -R11, RZ ;  /* 0x8000000b07187210 */ /* 0x000fe20007ffe0ff */
[----:B------:R-:W-:Y:S02]  /*0290*/  IMAD.MOV.U32 R21, RZ, RZ, R9 ;  /* 0x000000ffff157224 */ /* 0x000fe400078e0009 */
[----:B------:R-:W-:Y:S01]  /*02a0*/  IMAD.MOV.U32 R22, RZ, RZ, R13 ;  /* 0x000000ffff167224 */ /* 0x000fe200078e000d */
[----:B------:R-:W1:Y:S01]  /*02b0*/  LDCU UR10, c[0x0][0x398] ;  /* 0x00007300ff0a77ac */ /* 0x000e620008000800 */
[----:B------:R-:W-:Y:S02]  /*02c0*/  IMAD.MOV.U32 R20, RZ, RZ, R8 ;  /* 0x000000ffff147224 */ /* 0x000fe400078e0008 */
[----:B------:R-:W-:Y:S02]  /*02d0*/  IMAD R24, R24, UR9, RZ ;  /* 0x0000000918187c24 */ /* 0x000fe4000f8e02ff */
[----:B0-----:R-:W-:-:S07]  /*02e0*/  IMAD R23, R18, UR8, R9 ;  /* 0x0000000812177c24 */ /* 0x001fce000f8e0209 */
.L_x_11:
[----:B------:R-:W0:Y:S01]  /*02f0*/  LDC.64 R14, c[0x0][0x388] ;  /* 0x0000e200ff0e7b82 */ /* 0x000e220000000a00 */
[C---:B-1----:R-:W-:Y:S01]  /*0300*/  ISETP.GE.AND P0, PT, R21.reuse, UR10, PT ;  /* 0x0000000a15007c0c */ /* 0x042fe2000bf06270 */
[----:B------:R-:W-:-:S03]  /*0310*/  VIADD R25, R21, 0x1 ;  /* 0x0000000115197836 */ /* 0x000fc60000000000 */
[----:B------:R-:W-:Y:S02]  /*0320*/  ISETP.LT.OR P0, PT, R21, RZ, P0 ;  /* 0x000000ff1500720c */ /* 0x000fe40000701670 */
[C---:B------:R-:W-:Y:S01]  /*0330*/  ISETP.GE.AND P1, PT, R25.reuse, UR10, PT ;  /* 0x0000000a19007c0c */ /* 0x040fe2000bf26270 */
[----:B------:R-:W1:Y:S01]  /*0340*/  LDC.64 R16, c[0x0][0x380] ;  /* 0x0000e000ff107b82 */ /* 0x000e620000000a00 */
[----:B------:R-:W-:Y:S02]  /*0350*/  ISETP.GE.U32.OR P0, PT, R18, UR7, P0 ;  /* 0x0000000712007c0c */ /* 0x000fe40008706470 */
[----:B------:R-:W-:Y:S01]  /*0360*/  ISETP.LT.OR P1, PT, R25, RZ, P1 ;  /* 0x000000ff1900720c */ /* 0x000fe20000f21670 */
[----:B------:R-:W-:-:S03]  /*0370*/  VIADD R25, R24, 0xffffffff ;  /* 0xffffffff18197836 */ /* 0x000fc60000000000 */
[----:B------:R-:W-:Y:S01]  /*0380*/  ISETP.GE.U32.OR P1, PT, R18, UR7, P1 ;  /* 0x0000000712007c0c */ /* 0x000fe20008f26470 */
[----:B0-----:R-:W-:-:S06]  /*0390*/  IMAD.WIDE R14, R25, 0x4, R14 ;  /* 0x00000004190e7825 */ /* 0x001fcc00078e020e */
[----:B------:R-:W2:Y:S01]  /*03a0*/  @!P0 LDG.E R26, desc[UR4][R14.64] ;  /* 0x000000040e1a8981 */ /* 0x000ea2000c1e1900 */
[----:B-1----:R-:W-:-:S05]  /*03b0*/  IMAD.WIDE R16, R23, 0x4, R16 ;  /* 0x0000000417107825 */ /* 0x002fca00078e0210 */
[----:B------:R-:W3:Y:S04]  /*03c0*/  @!P1 LDG.E R28, desc[UR4][R14.64+-0x4] ;  /* 0xfffffc040e1c9981 */ /* 0x000ee8000c1e1900 */
[----:B------:R-:W2:Y:S04]  /*03d0*/  @!P0 LDG.E R25, desc[UR4][R16.64] ;  /* 0x0000000410198981 */ /* 0x000ea8000c1e1900 */
[----:B------:R-:W3:Y:S01]  /*03e0*/  @!P1 LDG.E R27, desc[UR4][R16.64+0x4] ;  /* 0x00000404101b9981 */ /* 0x000ee2000c1e1900 */
[----:B--2---:R-:W-:Y:S02]  /*03f0*/  @!P0 IMAD R2, R25, R26, R2 ;  /* 0x0000001a19028224 */ /* 0x004fe400078e0202 */
[----:B------:R-:W-:-:S05]  /*0400*/  VIADD R25, R21, 0x2 ;  /* 0x0000000215197836 */ /* 0x000fca0000000000 */
[----:B------:R-:W-:-:S04]  /*0410*/  ISETP.GE.AND P0, PT, R25, UR10, PT ;  /* 0x0000000a19007c0c */ /* 0x000fc8000bf06270 */
[----:B------:R-:W-:-:S04]  /*0420*/  ISETP.LT.OR P0, PT, R25, RZ, P0 ;  /* 0x000000ff1900720c */ /* 0x000fc80000701670 */
[----:B------:R-:W-:Y:S02]  /*0430*/  ISETP.GE.U32.OR P0, PT, R18, UR7, P0 ;  /* 0x0000000712007c0c */ /* 0x000fe40008706470 */
[----:B------:R-:W-:Y:S01]  /*0440*/  IADD3 R25, PT, PT, R21, 0x3, RZ ;  /* 0x0000000315197810 */ /* 0x000fe20007ffe0ff */
[----:B---3--:R-:W-:-:S03]  /*0450*/  @!P1 IMAD R2, R27, R28, R2 ;  /* 0x0000001c1b029224 */ /* 0x008fc600078e0202 */
[----:B------:R-:W-:-:S04]  /*0460*/  ISETP.GE.AND P1, PT, R25, UR10, PT ;  /* 0x0000000a19007c0c */ /* 0x000fc8000bf26270 */
[----:B------:R-:W-:-:S03]  /*0470*/  ISETP.LT.OR P1, PT, R25, RZ, P1 ;  /* 0x000000ff1900720c */ /* 0x000fc60000f21670 */
[----:B------:R-:W2:Y:S04]  /*0480*/  @!P0 LDG.E R26, desc[UR4][R14.64+-0x8] ;  /* 0xfffff8040e1a8981 */ /* 0x000ea8000c1e1900 */
[----:B------:R-:W2:Y:S01]  /*0490*/  @!P0 LDG.E R25, desc[UR4][R16.64+0x8] ;  /* 0x0000080410198981 */ /* 0x000ea2000c1e1900 */
[----:B------:R-:W-:-:S13]  /*04a0*/  ISETP.GE.U32.OR P1, PT, R18, UR7, P1 ;  /* 0x0000000712007c0c */ /* 0x000fda0008f26470 */
[----:B------:R-:W3:Y:S04]  /*04b0*/  @!P1 LDG.E R28, desc[UR4][R14.64+-0xc] ;  /* 0xfffff4040e1c9981 */ /* 0x000ee8000c1e1900 */
[----:B------:R-:W3:Y:S01]  /*04c0*/  @!P1 LDG.E R27, desc[UR4][R16.64+0xc] ;  /* 0x00000c04101b9981 */ /* 0x000ee2000c1e1900 */
[----:B--2---:R-:W-:Y:S02]  /*04d0*/  @!P0 IMAD R2, R25, R26, R2 ;  /* 0x0000001a19028224 */ /* 0x004fe400078e0202 */
[----:B------:R-:W-:-:S05]  /*04e0*/  VIADD R25, R21, 0x4 ;  /* 0x0000000415197836 */ /* 0x000fca0000000000 */
[----:B------:R-:W-:-:S04]  /*04f0*/  ISETP.GE.AND P0, PT, R25, UR10, PT ;  /* 0x0000000a19007c0c */ /* 0x000fc8000bf06270 */
[----:B------:R-:W-:Y:S01]  /*0500*/  ISETP.LT.OR P0, PT, R25, RZ, P0 ;  /* 0x000000ff1900720c */ /* 0x000fe20000701670 */
[----:B------:R-:W-:-:S03]  /*0510*/  VIADD R25, R21, 0x5 ;  /* 0x0000000515197836 */ /* 0x000fc60000000000 */
[----:B------:R-:W-:Y:S01]  /*0520*/  ISETP.GE.U32.OR P0, PT, R18, UR7, P0 ;  /* 0x0000000712007c0c */ /* 0x000fe20008706470 */
[----:B---3--:R-:W-:Y:S01]  /*0530*/  @!P1 IMAD R2, R27, R28, R2 ;  /* 0x0000001c1b029224 */ /* 0x008fe200078e0202 */
[----:B------:R-:W-:-:S04]  /*0540*/  ISETP.GE.AND P1, PT, R25, UR10, PT ;  /* 0x0000000a19007c0c */ /* 0x000fc8000bf26270 */
[----:B------:R-:W-:-:S07]  /*0550*/  ISETP.LT.OR P1, PT, R25, RZ, P1 ;  /* 0x000000ff1900720c */ /* 0x000fce0000f21670 */
        /* <DEDUP_REMOVED lines=14> */
[----:B------:R-:W2:Y:S01]  /*0640*/  @!P0 LDG.E R26, desc[UR4][R14.64+-0x18] ;  /* 0xffffe8040e1a8981 */ /* 0x000ea2000c1e1900 */
[----:B------:R-:W-:-:S03]  /*0650*/  ISETP.GE.U32.OR P1, PT, R18, UR7, P1 ;  /* 0x0000000712007c0c */ /* 0x000fc60008f26470 */
[----:B------:R-:W2:Y:S10]  /*0660*/  @!P0 LDG.E R25, desc[UR4][R16.64+0x18] ;  /* 0x0000180410198981 */ /* 0x000eb4000c1e1900 */
[----:B------:R-:W3:Y:S04]  /*0670*/  @!P1 LDG.E R28, desc[UR4][R14.64+-0x1c] ;  /* 0xffffe4040e1c9981 */ /* 0x000ee8000c1e1900 */
[----:B------:R-:W3:Y:S01]  /*0680*/  @!P1 LDG.E R27, desc[UR4][R16.64+0x1c] ;  /* 0x00001c04101b9981 */ /* 0x000ee2000c1e1900 */
[----:B------:R-:W-:Y:S01]  /*0690*/  VIADD R22, R22, 0x8 ;  /* 0x0000000816167836 */ /* 0x000fe20000000000 */
[----:B------:R-:W-:Y:S01]  /*06a0*/  IADD3 R24, PT, PT, R24, -0x8, RZ ;  /* 0xfffffff818187810 */ /* 0x000fe20007ffe0ff */
[----:B------:R-:W-:-:S02]  /*06b0*/  VIADD R20, R20, 0x8 ;  /* 0x0000000814147836 */ /* 0x000fc40000000000 */
[----:B------:R-:W-:Y:S02]  /*06c0*/  VIADD R21, R21, 0x8 ;  /* 0x0000000815157836 */ /* 0x000fe40000000000 */
[----:B------:R-:W-:Y:S02]  /*06d0*/  VIADD R23, R23, 0x8 ;  /* 0x0000000817177836 */ /* 0x000fe40000000000 */
[----:B--2---:R-:W-:Y:S01]  /*06e0*/  @!P0 IMAD R2, R25, R26, R2 ;  /* 0x0000001a19028224 */ /* 0x004fe200078e0202 */
[----:B------:R-:W-:-:S03]  /*06f0*/  ISETP.NE.AND P0, PT, R22, RZ, PT ;  /* 0x000000ff1600720c */ /* 0x000fc60003f05270 */
[----:B---3--:R-:W-:-:S10]  /*0700*/  @!P1 IMAD R2, R27, R28, R2 ;  /* 0x0000001c1b029224 */ /* 0x008fd400078e0202 */
[----:B------:R-:W-:Y:S05]  /*0710*/  @P0 BRA `(.L_x_11) ;  /* 0xfffffff800f40947 */ /* 0x000fea000383ffff */
[----:B------:R-:W-:-:S07]  /*0720*/  VIADD R20, R20, 0xfffffffd ;  /* 0xfffffffd14147836 */ /* 0x000fce0000000000 */
.L_x_10:
[----:B------:R-:W-:-:S05]  /*0730*/  VIADD R14, R4, 0x1 ;  /* 0x00000001040e7836 */ /* 0x000fca0000000000 */
[----:B------:R-:W-:-:S04]  /*0740*/  LOP3.LUT R14, R14, 0x7, RZ, 0xc0, !PT ;  /* 0x000000070e0e7812 */ /* 0x000fc800078ec0ff */
[----:B------:R-:W-:-:S13]  /*0750*/  ISETP.NE.AND P0, PT, R14, RZ, PT ;  /* 0x000000ff0e00720c */ /* 0x000fda0003f05270 */
[----:B------:R-:W-:Y:S05]  /*0760*/  @!P0 BRA `(.L_x_12) ;  /* 0x0000000400548947 */ /* 0x000fea0003800000 */
[----:B------:R-:W-:Y:S01]  /*0770*/  VIADD R14, R14, 0xffffffff ;  /* 0xffffffff0e0e7836 */ /* 0x000fe20000000000 */
[----:B------:R-:W-:-:S04]  /*0780*/  ISETP.NE.AND P4, PT, R12, RZ, PT ;  /* 0x000000ff0c00720c */ /* 0x000fc80003f85270 */
[----:B------:R-:W-:-:S13]  /*0790*/  ISETP.GE.U32.AND P0, PT, R14, 0x3, PT ;  /* 0x000000030e00780c */ /* 0x000fda0003f06070 */
[----:B------:R-:W-:Y:S05]  /*07a0*/  @!P0 BRA `(.L_x_13) ;  /* 0x0000000000908947 */ /* 0x000fea0003800000 */
[----:B------:R-:W0:Y:S01]  /*07b0*/  LDCU UR8, c[0x0][0x398] ;  /* 0x00007300ff0877ac */ /* 0x000e220008000800 */
[----:B------:R-:W1:Y:S01]  /*07c0*/  LDC.64 R16, c[0x0][0x380] ;  /* 0x0000e000ff107b82 */ /* 0x000e620000000a00 */
[----:B------:R-:W-:Y:S01]  /*07d0*/  IMAD.IADD R21, R20, 0x1, R0 ;  /* 0x0000000114157824 */ /* 0x000fe200078e0200 */
[----:B------:R-:W-:-:S06]  /*07e0*/  IADD3 R25, PT, PT, R19, -R20, RZ ;  /* 0x8000001413197210 */ /* 0x000fcc0007ffe0ff */
[----:B------:R-:W2:Y:S01]  /*07f0*/  LDC.64 R14, c[0x0][0x388] ;  /* 0x0000e200ff0e7b82 */ /* 0x000ea20000000a00 */
[----:B0-----:R-:W-:Y:S01]  /*0800*/  ISETP.GE.AND P0, PT, R21, UR8, PT ;  /* 0x0000000815007c0c */ /* 0x001fe2000bf06270 */
[----:B------:R-:W-:-:S03]  /*0810*/  IMAD R23, R18, UR8, R21 ;  /* 0x0000000812177c24 */ /* 0x000fc6000f8e0215 */
[----:B------:R-:W-:Y:S01]  /*0820*/  ISETP.LT.OR P0, PT, R21, RZ, P0 ;  /* 0x000000ff1500720c */ /* 0x000fe20000701670 */
[----:B-1----:R-:W-:-:S03]  /*0830*/  IMAD.WIDE R16, R23, 0x4, R16 ;  /* 0x0000000417107825 */ /* 0x002fc600078e0210 */
[----:B------:R-:W-:Y:S01]  /*0840*/  ISETP.GE.U32.OR P0, PT, R18, UR7, P0 ;  /* 0x0000000712007c0c */ /* 0x000fe20008706470 */
[----:B--2---:R-:W-:-:S12]  /*0850*/  IMAD.WIDE R14, R25, 0x4, R14 ;  /* 0x00000004190e7825 */ /* 0x004fd800078e020e */
[----:B------:R-:W2:Y:S04]  /*0860*/  @!P0 LDG.E R23, desc[UR4][R16.64] ;  /* 0x0000000410178981 */ /* 0x000ea8000c1e1900 */
[----:B------:R-:W2:Y:S01]  /*0870*/  @!P0 LDG.E R22, desc[UR4][R14.64] ;  /* 0x000000040e168981 */ /* 0x000ea2000c1e1900 */
[C---:B------:R-:W-:Y:S02]  /*0880*/  VIADD R24, R21.reuse, 0x1 ;  /* 0x0000000115187836 */ /* 0x040fe40000000000 */
[C---:B------:R-:W-:Y:S02]  /*0890*/  VIADD R25, R21.reuse, 0x2 ;  /* 0x0000000215197836 */ /* 0x040fe40000000000 */
[----:B------:R-:W-:Y:S01]  /*08a0*/  VIADD R21, R21, 0x3 ;  /* 0x0000000315157836 */ /* 0x000fe20000000000 */
[----:B------:R-:W-:-:S02]  /*08b0*/  ISETP.GE.AND P1, PT, R24, UR8, PT ;  /* 0x0000000818007c0c */ /* 0x000fc4000bf26270 */
[C---:B------:R-:W-:Y:S02]  /*08c0*/  ISETP.GE.AND P2, PT, R25.reuse, UR8, PT ;  /* 0x0000000819007c0c */ /* 0x040fe4000bf46270 */
[----:B------:R-:W-:Y:S02]  /*08d0*/  ISETP.LT.OR P1, PT, R24, RZ, P1 ;  /* 0x000000ff1800720c */ /* 0x000fe40000f21670 */
[----:B------:R-:W-:Y:S02]  /*08e0*/  ISETP.LT.OR P2, PT, R25, RZ, P2 ;  /* 0x000000ff1900720c */ /* 0x000fe40001741670 */
[C---:B------:R-:W-:Y:S02]  /*08f0*/  ISETP.GE.AND P3, PT, R21.reuse, UR8, PT ;  /* 0x0000000815007c0c */ /* 0x040fe4000bf66270 */
[----:B------:R-:W-:Y:S02]  /*0900*/  ISETP.GE.U32.OR P1, PT, R18, UR7, P1 ;  /* 0x0000000712007c0c */ /* 0x000fe40008f26470 */
[----:B------:R-:W-:-:S02]  /*0910*/  ISETP.LT.OR P3, PT, R21, RZ, P3 ;  /* 0x000000ff1500720c */ /* 0x000fc40001f61670 */
[C---:B------:R-:W-:Y:S02]  /*0920*/  ISETP.GE.U32.OR P2, PT, R18.reuse, UR7, P2 ;  /* 0x0000000712007c0c */ /* 0x040fe40009746470 */
[----:B------:R-:W-:-:S07]  /*0930*/  ISETP.GE.U32.OR P3, PT, R18, UR7, P3 ;  /* 0x0000000712007c0c */ /* 0x000fce0009f66470 */
[----:B------:R-:W3:Y:S04]  /*0940*/  @!P1 LDG.E R21, desc[UR4][R16.64+0x4] ;  /* 0x0000040410159981 */ /* 0x000ee8000c1e1900 */
[----:B------:R-:W3:Y:S04]  /*0950*/  @!P1 LDG.E R24, desc[UR4][R14.64+-0x4] ;  /* 0xfffffc040e189981 */ /* 0x000ee8000c1e1900 */
[----:B------:R-:W4:Y:S04]  /*0960*/  @!P3 LDG.E R25, desc[UR4][R16.64+0xc] ;  /* 0x00000c041019b981 */ /* 0x000f28000c1e1900 */
[----:B------:R-:W4:Y:S01]  /*0970*/  @!P3 LDG.E R26, desc[UR4][R14.64+-0xc] ;  /* 0xfffff4040e1ab981 */ /* 0x000f22000c1e1900 */
[----:B--2---:R-:W-:-:S03]  /*0980*/  @!P0 IMAD R2, R23, R22, R2 ;  /* 0x0000001617028224 */ /* 0x004fc600078e0202 */
[----:B------:R-:W2:Y:S04]  /*0990*/  @!P2 LDG.E R23, desc[UR4][R16.64+0x8] ;  /* 0x000008041017a981 */ /* 0x000ea8000c1e1900 */
[----:B------:R-:W2:Y:S01]  /*09a0*/  @!P2 LDG.E R22, desc[UR4][R14.64+-0x8] ;  /* 0xfffff8040e16a981 */ /* 0x000ea2000c1e1900 */
[----:B------:R-:W-:Y:S02]  /*09b0*/  VIADD R20, R20, 0x4 ;  /* 0x0000000414147836 */ /* 0x000fe40000000000 */
[----:B---3--:R-:W-:-:S04]  /*09c0*/  @!P1 IMAD R2, R21, R24, R2 ;  /* 0x0000001815029224 */ /* 0x008fc800078e0202 */
[----:B--2---:R-:W-:-:S04]  /*09d0*/  @!P2 IMAD R2, R23, R22, R2 ;  /* 0x000000161702a224 */ /* 0x004fc800078e0202 */
[----:B----4-:R-:W-:-:S07]  /*09e0*/  @!P3 IMAD R2, R25, R26, R2 ;  /* 0x0000001a1902b224 */ /* 0x010fce00078e0202 */
.L_x_13:
[----:B------:R-:W-:Y:S05]  /*09f0*/  @!P4 BRA `(.L_x_12) ;  /* 0x0000000000b0c947 */ /* 0x000fea0003800000 */
[----:B------:R-:W-:Y:S02]  /*0a00*/  ISETP.NE.AND P0, PT, R12, 0x1, PT ;  /* 0x000000010c00780c */ /* 0x000fe40003f05270 */
[----:B------:R-:W-:-:S04]  /*0a10*/  LOP3.LUT R14, R4, 0x1, RZ, 0xc0, !PT ;  /* 0x00000001040e7812 */ /* 0x000fc800078ec0ff */
[----:B------:R-:W-:-:S07]  /*0a20*/  ISETP.NE.U32.AND P2, PT, R14, 0x1, PT ;  /* 0x000000010e00780c */ /* 0x000fce0003f45070 */
[----:B------:R-:W-:Y:S06]  /*0a30*/  @!P0 BRA `(.L_x_14) ;  /* 0x0000000000588947 */ /* 0x000fec0003800000 */
[----:B------:R-:W0:Y:S01]  /*0a40*/  LDCU UR8, c[0x0][0x398] ;  /* 0x00007300ff0877ac */ /* 0x000e220008000800 */
[----:B------:R-:W1:Y:S01]  /*0a50*/  LDC.64 R16, c[0x0][0x380] ;  /* 0x0000e000ff107b82 */ /* 0x000e620000000a00 */
[----:B------:R-:W-:Y:S01]  /*0a60*/  IMAD.IADD R21, R20, 0x1, R0 ;  /* 0x0000000114157824 */ /* 0x000fe200078e0200 */
[----:B------:R-:W-:-:S03]  /*0a70*/  IADD3 R23, PT, PT, R19, -R20, RZ ;  /* 0x8000001413177210 */ /* 0x000fc60007ffe0ff */
[----:B------:R-:W-:-:S03]  /*0a80*/  VIADD R22, R21, 0x1 ;  /* 0x0000000115167836 */ /* 0x000fc60000000000 */
[----:B------:R-:W2:Y:S01]  /*0a90*/  LDC.64 R14, c[0x0][0x388] ;  /* 0x0000e200ff0e7b82 */ /* 0x000ea20000000a00 */
[C---:B0-----:R-:W-:Y:S02]  /*0aa0*/  ISETP.GE.AND P0, PT, R21.reuse, UR8, PT ;  /* 0x0000000815007c0c */ /* 0x041fe4000bf06270 */
[----:B------:R-:W-:Y:S02]  /*0ab0*/  ISETP.GE.AND P1, PT, R22, UR8, PT ;  /* 0x0000000816007c0c */ /* 0x000fe4000bf26270 */
[----:B------:R-:W-:Y:S01]  /*0ac0*/  ISETP.LT.OR P0, PT, R21, RZ, P0 ;  /* 0x000000ff1500720c */ /* 0x000fe20000701670 */
[----:B------:R-:W-:Y:S01]  /*0ad0*/  IMAD R21, R18, UR8, R21 ;  /* 0x0000000812157c24 */ /* 0x000fe2000f8e0215 */
[----:B------:R-:W-:Y:S02]  /*0ae0*/  ISETP.LT.OR P1, PT, R22, RZ, P1 ;  /* 0x000000ff1600720c */ /* 0x000fe40000f21670 */
[C---:B------:R-:W-:Y:S01]  /*0af0*/  ISETP.GE.U32.OR P0, PT, R18.reuse, UR7, P0 ;  /* 0x0000000712007c0c */ /* 0x040fe20008706470 */
[----:B-1----:R-:W-:Y:S01]  /*0b00*/  IMAD.WIDE R16, R21, 0x4, R16 ;  /* 0x0000000415107825 */ /* 0x002fe200078e0210 */
[----:B------:R-:W-:-:S03]  /*0b10*/  ISETP.GE.U32.OR P1, PT, R18, UR7, P1 ;  /* 0x0000000712007c0c */ /* 0x000fc60008f26470 */
[----:B--2---:R-:W-:-:S08]  /*0b20*/  IMAD.WIDE R14, R23, 0x4, R14 ;  /* 0x00000004170e7825 */ /* 0x004fd000078e020e */
[----:B------:R-:W2:Y:S04]  /*0b30*/  @!P0 LDG.E R21, desc[UR4][R16.64] ;  /* 0x0000000410158981 */ /* 0x000ea8000c1e1900 */
[----:B------:R-:W2:Y:S04]  /*0b40*/  @!P0 LDG.E R22, desc[UR4][R14.64] ;  /* 0x000000040e168981 */ /* 0x000ea8000c1e1900 */
[----:B------:R-:W3:Y:S04]  /*0b50*/  @!P1 LDG.E R23, desc[UR4][R16.64+0x4] ;  /* 0x0000040410179981 */ /* 0x000ee8000c1e1900 */
[----:B------:R-:W3:Y:S01]  /*0b60*/  @!P1 LDG.E R24, desc[UR4][R14.64+-0x4] ;  /* 0xfffffc040e189981 */ /* 0x000ee2000c1e1900 */
[----:B------:R-:W-:-:S02]  /*0b70*/  VIADD R20, R20, 0x2 ;  /* 0x0000000214147836 */ /* 0x000fc40000000000 */
[----:B--2---:R-:W-:-:S04]  /*0b80*/  @!P0 IMAD R2, R21, R22, R2 ;  /* 0x0000001615028224 */ /* 0x004fc800078e0202 */
[----:B---3--:R-:W-:-:S07]  /*0b90*/  @!P1 IMAD R2, R23, R24, R2 ;  /* 0x0000001817029224 */ /* 0x008fce00078e0202 */
.L_x_14:
        /* <DEDUP_REMOVED lines=10> */
[----:B------:R-:W-:-:S05]  /*0c40*/  IMAD.IADD R19, R19, 0x1, -R20 ;  /* 0x0000000113137824 */ /* 0x000fca00078e0a14 */
[----:B------:R-:W1:Y:S01]  /*0c50*/  LDC.64 R16, c[0x0][0x388] ;  /* 0x0000e200ff107b82 */ /* 0x000e620000000a00 */
[----:B0-----:R-:W-:-:S06]  /*0c60*/  IMAD.WIDE R14, R21, 0x4, R14 ;  /* 0x00000004150e7825 */ /* 0x001fcc00078e020e */
[----:B------:R-:W2:Y:S01]  /*0c70*/  LDG.E R15, desc[UR4][R14.64] ;  /* 0x000000040e0f7981 */ /* 0x000ea2000c1e1900 */
[----:B-1----:R-:W-:-:S06]  /*0c80*/  IMAD.WIDE R16, R19, 0x4, R16 ;  /* 0x0000000413107825 */ /* 0x002fcc00078e0210 */
[----:B------:R-:W2:Y:S02]  /*0c90*/  LDG.E R16, desc[UR4][R16.64] ;  /* 0x0000000410107981 */ /* 0x000ea4000c1e1900 */
[----:B--2---:R-:W-:-:S07]  /*0ca0*/  IMAD R2, R15, R16, R2 ;  /* 0x000000100f027224 */ /* 0x004fce00078e0202 */
.L_x_15:
[----:B------:R-:W-:Y:S05]  /*0cb0*/  BSYNC.RECONVERGENT B0 ;  /* 0x0000000000007941 */ /* 0x000fea0003800200 */
.L_x_12:
[----:B------:R-:W-:-:S04]  /*0cc0*/  IABS R14, R3 ;  /* 0x00000003000e7213 */ /* 0x000fc80000000000 */
[C---:B------:R-:W-:Y:S01]  /*0cd0*/  ISETP.NE.AND P0, PT, R11.reuse, R14, PT ;  /* 0x0000000e0b00720c */ /* 0x040fe20003f05270 */
[----:B------:R-:W-:-:S12]  /*0ce0*/  VIADD R11, R11, 0x1 ;  /* 0x000000010b0b7836 */ /* 0x000fd80000000000 */
[----:B------:R-:W-:Y:S05]  /*0cf0*/  @P0 BRA `(.L_x_16) ;  /* 0xfffffff400400947 */ /* 0x000fea000383ffff */
.L_x_9:
[----:B------:R-:W0:Y:S08]  /*0d00*/  LDC R3, c[0x0][0x360] ;  /* 0x0000d800ff037b82 */ /* 0x000e300000000800 */
[----:B------:R-:W1:Y:S01]  /*0d10*/  LDC.64 R4, c[0x0][0x3a0] ;  /* 0x0000e800ff047b82 */ /* 0x000e620000000a00 */
[----:B0-----:R-:W-:-:S04]  /*0d20*/  IMAD R3, R3, UR6, R0 ;  /* 0x0000000603037c24 */ /* 0x001fc8000f8e0200 */
[----:B-1----:R-:W-:-:S05]  /*0d30*/  IMAD.WIDE.U32 R4, R3, 0x4, R4 ;  /* 0x0000000403047825 */ /* 0x002fca00078e0004 */
[----:B------:R-:W-:Y:S01]  /*0d40*/  STG.E desc[UR4][R4.64], R2 ;  /* 0x0000000204007986 */ /* 0x000fe2000c101904 */
[----:B------:R-:W-:Y:S05]  /*0d50*/  EXIT ;  /* 0x000000000000794d */ /* 0x000fea0003800000 */
.L_x_17:
        /* <DEDUP_REMOVED lines=10> */
.L_x_19:


//--------------------- .nv.shared.reserved.0     --------------------------
	.section	.nv.shared.reserved.0,"aw",@nobits
	.weak		__nv_reservedSMEM_offset_0_alias
	.size		__nv_reservedSMEM_offset_0_alias, 0, 64
	.other		__nv_reservedSMEM_offset_0_alias,@"STO_CUDA_RESERVED_SHARED STV_DEFAULT"
__nv_reservedSMEM_offset_0_alias:
	.zero		0
	.zero		64


//--------------------- .nv.constant0._Z17convoluteAsFilterPiS_iiiS_ --------------------------
	.section	.nv.constant0._Z17convoluteAsFilterPiS_iiiS_,"a",@progbits
	.sectionflags	@""
	.align	4
.nv.constant0._Z17convoluteAsFilterPiS_iiiS_:
	.zero		936


//--------------------- .nv.constant0._Z9convolutePiS_iiiS_ --------------------------
	.section	.nv.constant0._Z9convolutePiS_iiiS_,"a",@progbits
	.sectionflags	@""
	.align	4
.nv.constant0._Z9convolutePiS_iiiS_:
	.zero		936


//--------------------- SYMBOLS --------------------------

	.type		.nv.reservedSmem.offset0,@object
	.size		.nv.reservedSmem.offset0,0x4
